// auto-generated by cutlass_sweep.gemm — config: {"arch": "sm_100", "cluster_m": 4, "cluster_n": 2, "dtype": "e4m3", "dtype_b": "e4m3", "layout": "nt", "stages": 0, "tile_k": 32, "tile_m": 256, "tile_n": 64}
#include "cutlass/cutlass.h"
#include "cutlass/gemm/collective/collective_builder.hpp"
#include "cutlass/gemm/device/gemm_universal_adapter.h"
#include "cutlass/gemm/kernel/gemm_universal.hpp"
#include "cutlass/epilogue/collective/collective_builder.hpp"

using ElemA = cutlass::float_e4m3_t;
using ElemB = cutlass::float_e4m3_t;
using ElemCD = cutlass::float_e4m3_t;
using Acc  = float;
using TileShape    = cute::Shape<cute::_256, cute::_64, cute::_32>;
using ClusterShape = cute::Shape<cute::_4, cute::_2, cute::_1>;

using CollectiveEpilogue = typename cutlass::epilogue::collective::CollectiveBuilder<
    cutlass::arch::Sm100, cutlass::arch::OpClassTensorOp,
    TileShape, ClusterShape,
    cutlass::epilogue::collective::EpilogueTileAuto,
    Acc, Acc,
    ElemCD, cutlass::layout::RowMajor, 128 / cutlass::sizeof_bits<ElemCD>::value,
    ElemCD, cutlass::layout::RowMajor, 128 / cutlass::sizeof_bits<ElemCD>::value,
    cutlass::epilogue::collective::EpilogueScheduleAuto
  >::CollectiveOp;

using CollectiveMainloop = typename cutlass::gemm::collective::CollectiveBuilder<
    cutlass::arch::Sm100, cutlass::arch::OpClassTensorOp,
    ElemA, cutlass::layout::RowMajor, 128 / cutlass::sizeof_bits<ElemA>::value,
    ElemB, cutlass::layout::ColumnMajor, 128 / cutlass::sizeof_bits<ElemB>::value,
    Acc,
    TileShape, ClusterShape,
    cutlass::gemm::collective::StageCountAutoCarveout<static_cast<int>(sizeof(typename CollectiveEpilogue::SharedStorage))>,
    cutlass::gemm::collective::KernelScheduleAuto
  >::CollectiveOp;

using GemmKernel = cutlass::gemm::kernel::GemmUniversal<
    cute::Shape<int,int,int,int>,
    CollectiveMainloop,
    CollectiveEpilogue
>;
using Gemm = cutlass::gemm::device::GemmUniversalAdapter<GemmKernel>;

// Force the device kernel symbol into the cubin without needing a host main.
auto* _anchor = &cutlass::device_kernel<GemmKernel>;


// ===== COMPILED SASS (sm_100a) =====

	.target	sm_100a

	.elftype	@"ET_EXEC"


//--------------------- .note.nv.tkinfo           --------------------------
	.section	.note.nv.tkinfo,"",@"SHT_NOTE"
	.sectionflags	@"SHF_NOTE_NV_TKINFO"
	.tkinfo
        /*0018*/ 	.word	0x00000002
        /*0030*/ 	.string	""
        /*0030*/ 	.string	"ptxas"
        /*0030*/ 	.string	"Cuda compilation tools, release 13.0, V13.0.88"
        /*0030*/ 	.string	"Build cuda_13.0.r13.0/compiler.36424714_0"
        /*0030*/ 	.string	"-arch sm_100a -m 64 "



//--------------------- .note.nv.cuinfo           --------------------------
	.section	.note.nv.cuinfo,"",@"SHT_NOTE"
	.sectionflags	@"SHF_NOTE_NV_CUINFO"
        /*0018*/ 	.short	0x0002
        /*001a*/ 	.short	0x0064
        /*001c*/ 	.short	0x0082
	.zero		2


//--------------------- .nv.info                  --------------------------
	.section	.nv.info,"",@"SHT_CUDA_INFO"
	.align	4


	//----- nvinfo : EIATTR_REGCOUNT
	.align		4
        /*0000*/ 	.byte	0x04, 0x2f
        /*0002*/ 	.short	(.L_19 - .L_18)
	.align		4
.L_18:
        /*0004*/ 	.word	index@(_ZN7cutlass13device_kernelINS_4gemm6kernel13GemmUniversalIN4cute5tupleIJiiiiEEENS1_10collective13CollectiveMmaINS1_35MainloopSm100TmaUmmaWarpSpecializedILi41ELi2ELi4ENS5_IJNS4_1CILi4EEENSA_ILi2EEENSA_ILi1EEEEEEEENS5_IJNSA_ILi256EEENSA_ILi64EEENSA_ILi32EEEEEENS_12float_e4m3_tENS5_IJlSD_lEEESK_SL_NS4_8TiledMMAINS4_8MMA_AtomIJNS4_10MMA_TraitsINS4_25SM100_MMA_F8F6F4_2x1SM_SSEJSK_SK_fSG_SH_NS4_17integral_constantINS4_4UMMA5MajorELSS_0EEEST_NSQ_INSR_7ScaleInELSU_0EEESV_EEEEEENS4_6LayoutINS5_IJSD_SD_SD_EEENS5_IJNSA_ILi0EEES10_S10_EEEEENS5_IJNS4_10UnderscoreES13_S13_EEEEENS4_28SM100_TMA_2SM_LOAD_MULTICASTENS4_14ComposedLayoutINS4_7SwizzleILi1ELi4ELi3EEENS4_18smem_ptr_flag_bitsILi8EEENSY_INS5_IJNSA_ILi8EEESI_EEENS5_IJSI_SD_EEEEEEEvNS4_8identityES16_S1G_vS1H_EENS_8epilogue10collective18CollectiveEpilogueINS1J_23Sm100TmaWarpSpecializedILi1ELi1ELi64ELb0ELb0EEEJNS5_IJNSA_ILi128EEESH_SI_EEENS5_IJNSY_IS1O_SD_EENSY_ISH_SD_EEEEESK_SL_SK_SL_NS1J_6fusion15FusionCallbacksIS1N_NS1T_17LinearCombinationISK_fSK_fLNS_15FloatRoundStyleE2EEES1P_S1S_JEEENS4_5SM1004TMEM4LOAD26SM100_TMEM_LOAD_32dp32b64xENS4_13SM90_TMA_LOADENS17_INS18_ILi2ELi4ELi3EEES1B_NSY_INS5_IJS1C_SH_EEENS5_IJSH_SD_EEEEEEENS4_39AutoVectorizingCopyWithAssumedAlignmentILi128EEENS4_14SM90_TMA_STOREES28_S2A_S2A_EEEvvEEEEvNT_6ParamsE)
        /*0008*/ 	.word	0x0000009a


	//----- nvinfo : EIATTR_FRAME_SIZE
	.align		4
.L_19:
        /*000c*/ 	.byte	0x04, 0x11
        /*000e*/ 	.short	(.L_21 - .L_20)
	.align		4
.L_20:
        /*0010*/ 	.word	index@($__internal_2_$__cuda_sm10x_tcgen05_guardrail_trap_unallocated_columns_being_dealloced)
        /*0014*/ 	.word	0x00000000


	//----- nvinfo : EIATTR_FRAME_SIZE
	.align		4
.L_21:
        /*0018*/ 	.byte	0x04, 0x11
        /*001a*/ 	.short	(.L_23 - .L_22)
	.align		4
.L_22:
        /*001c*/ 	.word	index@($__internal_1_$__cuda_sm10x_tcgen05_guardrail_trap_phase_invalid_during_alloc)
        /*0020*/ 	.word	0x00000000


	//----- nvinfo : EIATTR_FRAME_SIZE
	.align		4
.L_23:
        /*0024*/ 	.byte	0x04, 0x11
        /*0026*/ 	.short	(.L_25 - .L_24)
	.align		4
.L_24:
        /*0028*/ 	.word	index@($__internal_0_$__cuda_sm10x_tcgen05_guardrail_trap_col_being_dealloced_not_returned_by_alloc)
        /*002c*/ 	.word	0x00000000


	//----- nvinfo : EIATTR_FRAME_SIZE
	.align		4
.L_25:
        /*0030*/ 	.byte	0x04, 0x11
        /*0032*/ 	.short	(.L_27 - .L_26)
	.align		4
.L_26:
        /*0034*/ 	.word	index@(_ZN7cutlass13device_kernelINS_4gemm6kernel13GemmUniversalIN4cute5tupleIJiiiiEEENS1_10collective13CollectiveMmaINS1_35MainloopSm100TmaUmmaWarpSpecializedILi41ELi2ELi4ENS5_IJNS4_1CILi4EEENSA_ILi2EEENSA_ILi1EEEEEEEENS5_IJNSA_ILi256EEENSA_ILi64EEENSA_ILi32EEEEEENS_12float_e4m3_tENS5_IJlSD_lEEESK_SL_NS4_8TiledMMAINS4_8MMA_AtomIJNS4_10MMA_TraitsINS4_25SM100_MMA_F8F6F4_2x1SM_SSEJSK_SK_fSG_SH_NS4_17integral_constantINS4_4UMMA5MajorELSS_0EEEST_NSQ_INSR_7ScaleInELSU_0EEESV_EEEEEENS4_6LayoutINS5_IJSD_SD_SD_EEENS5_IJNSA_ILi0EEES10_S10_EEEEENS5_IJNS4_10UnderscoreES13_S13_EEEEENS4_28SM100_TMA_2SM_LOAD_MULTICASTENS4_14ComposedLayoutINS4_7SwizzleILi1ELi4ELi3EEENS4_18smem_ptr_flag_bitsILi8EEENSY_INS5_IJNSA_ILi8EEESI_EEENS5_IJSI_SD_EEEEEEEvNS4_8identityES16_S1G_vS1H_EENS_8epilogue10collective18CollectiveEpilogueINS1J_23Sm100TmaWarpSpecializedILi1ELi1ELi64ELb0ELb0EEEJNS5_IJNSA_ILi128EEESH_SI_EEENS5_IJNSY_IS1O_SD_EENSY_ISH_SD_EEEEESK_SL_SK_SL_NS1J_6fusion15FusionCallbacksIS1N_NS1T_17LinearCombinationISK_fSK_fLNS_15FloatRoundStyleE2EEES1P_S1S_JEEENS4_5SM1004TMEM4LOAD26SM100_TMEM_LOAD_32dp32b64xENS4_13SM90_TMA_LOADENS17_INS18_ILi2ELi4ELi3EEES1B_NSY_INS5_IJS1C_SH_EEENS5_IJSH_SD_EEEEEEENS4_39AutoVectorizingCopyWithAssumedAlignmentILi128EEENS4_14SM90_TMA_STOREES28_S2A_S2A_EEEvvEEEEvNT_6ParamsE)
        /*0038*/ 	.word	0x00000000


	//----- nvinfo : EIATTR_MIN_STACK_SIZE
	.align		4
.L_27:
        /*003c*/ 	.byte	0x04, 0x12
        /*003e*/ 	.short	(.L_29 - .L_28)
	.align		4
.L_28:
        /*0040*/ 	.word	index@(_ZN7cutlass13device_kernelINS_4gemm6kernel13GemmUniversalIN4cute5tupleIJiiiiEEENS1_10collective13CollectiveMmaINS1_35MainloopSm100TmaUmmaWarpSpecializedILi41ELi2ELi4ENS5_IJNS4_1CILi4EEENSA_ILi2EEENSA_ILi1EEEEEEEENS5_IJNSA_ILi256EEENSA_ILi64EEENSA_ILi32EEEEEENS_12float_e4m3_tENS5_IJlSD_lEEESK_SL_NS4_8TiledMMAINS4_8MMA_AtomIJNS4_10MMA_TraitsINS4_25SM100_MMA_F8F6F4_2x1SM_SSEJSK_SK_fSG_SH_NS4_17integral_constantINS4_4UMMA5MajorELSS_0EEEST_NSQ_INSR_7ScaleInELSU_0EEESV_EEEEEENS4_6LayoutINS5_IJSD_SD_SD_EEENS5_IJNSA_ILi0EEES10_S10_EEEEENS5_IJNS4_10UnderscoreES13_S13_EEEEENS4_28SM100_TMA_2SM_LOAD_MULTICASTENS4_14ComposedLayoutINS4_7SwizzleILi1ELi4ELi3EEENS4_18smem_ptr_flag_bitsILi8EEENSY_INS5_IJNSA_ILi8EEESI_EEENS5_IJSI_SD_EEEEEEEvNS4_8identityES16_S1G_vS1H_EENS_8epilogue10collective18CollectiveEpilogueINS1J_23Sm100TmaWarpSpecializedILi1ELi1ELi64ELb0ELb0EEEJNS5_IJNSA_ILi128EEESH_SI_EEENS5_IJNSY_IS1O_SD_EENSY_ISH_SD_EEEEESK_SL_SK_SL_NS1J_6fusion15FusionCallbacksIS1N_NS1T_17LinearCombinationISK_fSK_fLNS_15FloatRoundStyleE2EEES1P_S1S_JEEENS4_5SM1004TMEM4LOAD26SM100_TMEM_LOAD_32dp32b64xENS4_13SM90_TMA_LOADENS17_INS18_ILi2ELi4ELi3EEES1B_NSY_INS5_IJS1C_SH_EEENS5_IJSH_SD_EEEEEEENS4_39AutoVectorizingCopyWithAssumedAlignmentILi128EEENS4_14SM90_TMA_STOREES28_S2A_S2A_EEEvvEEEEvNT_6ParamsE)
        /*0044*/ 	.word	0x00000000
.L_29:


//--------------------- .nv.compat                --------------------------
	.section	.nv.compat,"",@"SHT_CUDA_COMPAT_INFO"
	.align	4
        /*0000*/ 	.byte	0x02, 0x09, 0x01, 0x00, 0x02, 0x02, 0x02, 0x00, 0x02, 0x05, 0x05, 0x00, 0x03, 0x07, 0x01, 0x01
        /*0010*/ 	.byte	0x02, 0x03, 0x01, 0x00, 0x02, 0x06, 0x01, 0x00, 0x04, 0x0b, 0x08, 0x00, 0x09, 0x00, 0x00, 0x00
        /*0020*/ 	.byte	0x00, 0x00, 0x00, 0x00


//--------------------- .nv.info._ZN7cutlass13device_kernelINS_4gemm6kernel13GemmUniversalIN4cute5tupleIJiiiiEEENS1_10collective13CollectiveMmaINS1_35MainloopSm100TmaUmmaWarpSpecializedILi41ELi2ELi4ENS5_IJNS4_1CILi4EEENSA_ILi2EEENSA_ILi1EEEEEEEENS5_IJNSA_ILi256EEENSA_ILi64EEENSA_ILi32EEEEEENS_12float_e4m3_tENS5_IJlSD_lEEESK_SL_NS4_8TiledMMAINS4_8MMA_AtomIJNS4_10MMA_TraitsINS4_25SM100_MMA_F8F6F4_2x1SM_SSEJSK_SK_fSG_SH_NS4_17integral_constantINS4_4UMMA5MajorELSS_0EEEST_NSQ_INSR_7ScaleInELSU_0EEESV_EEEEEENS4_6LayoutINS5_IJSD_SD_SD_EEENS5_IJNSA_ILi0EEES10_S10_EEEEENS5_IJNS4_10UnderscoreES13_S13_EEEEENS4_28SM100_TMA_2SM_LOAD_MULTICASTENS4_14ComposedLayoutINS4_7SwizzleILi1ELi4ELi3EEENS4_18smem_ptr_flag_bitsILi8EEENSY_INS5_IJNSA_ILi8EEESI_EEENS5_IJSI_SD_EEEEEEEvNS4_8identityES16_S1G_vS1H_EENS_8epilogue10collective18CollectiveEpilogueINS1J_23Sm100TmaWarpSpecializedILi1ELi1ELi64ELb0ELb0EEEJNS5_IJNSA_ILi128EEESH_SI_EEENS5_IJNSY_IS1O_SD_EENSY_ISH_SD_EEEEESK_SL_SK_SL_NS1J_6fusion15FusionCallbacksIS1N_NS1T_17LinearCombinationISK_fSK_fLNS_15FloatRoundStyleE2EEES1P_S1S_JEEENS4_5SM1004TMEM4LOAD26SM100_TMEM_LOAD_32dp32b64xENS4_13SM90_TMA_LOADENS17_INS18_ILi2ELi4ELi3EEES1B_NSY_INS5_IJS1C_SH_EEENS5_IJSH_SD_EEEEEEENS4_39AutoVectorizingCopyWithAssumedAlignmentILi128EEENS4_14SM90_TMA_STOREES28_S2A_S2A_EEEvvEEEEvNT_6ParamsE --------------------------
	.section	.nv.info._ZN7cutlass13device_kernelINS_4gemm6kernel13GemmUniversalIN4cute5tupleIJiiiiEEENS1_10collective13CollectiveMmaINS1_35MainloopSm100TmaUmmaWarpSpecializedILi41ELi2ELi4ENS5_IJNS4_1CILi4EEENSA_ILi2EEENSA_ILi1EEEEEEEENS5_IJNSA_ILi256EEENSA_ILi64EEENSA_ILi32EEEEEENS_12float_e4m3_tENS5_IJlSD_lEEESK_SL_NS4_8TiledMMAINS4_8MMA_AtomIJNS4_10MMA_TraitsINS4_25SM100_MMA_F8F6F4_2x1SM_SSEJSK_SK_fSG_SH_NS4_17integral_constantINS4_4UMMA5MajorELSS_0EEEST_NSQ_INSR_7ScaleInELSU_0EEESV_EEEEEENS4_6LayoutINS5_IJSD_SD_SD_EEENS5_IJNSA_ILi0EEES10_S10_EEEEENS5_IJNS4_10UnderscoreES13_S13_EEEEENS4_28SM100_TMA_2SM_LOAD_MULTICASTENS4_14ComposedLayoutINS4_7SwizzleILi1ELi4ELi3EEENS4_18smem_ptr_flag_bitsILi8EEENSY_INS5_IJNSA_ILi8EEESI_EEENS5_IJSI_SD_EEEEEEEvNS4_8identityES16_S1G_vS1H_EENS_8epilogue10collective18CollectiveEpilogueINS1J_23Sm100TmaWarpSpecializedILi1ELi1ELi64ELb0ELb0EEEJNS5_IJNSA_ILi128EEESH_SI_EEENS5_IJNSY_IS1O_SD_EENSY_ISH_SD_EEEEESK_SL_SK_SL_NS1J_6fusion15FusionCallbacksIS1N_NS1T_17LinearCombinationISK_fSK_fLNS_15FloatRoundStyleE2EEES1P_S1S_JEEENS4_5SM1004TMEM4LOAD26SM100_TMEM_LOAD_32dp32b64xENS4_13SM90_TMA_LOADENS17_INS18_ILi2ELi4ELi3EEES1B_NSY_INS5_IJS1C_SH_EEENS5_IJSH_SD_EEEEEEENS4_39AutoVectorizingCopyWithAssumedAlignmentILi128EEENS4_14SM90_TMA_STOREES28_S2A_S2A_EEEvvEEEEvNT_6ParamsE,"",@"SHT_CUDA_INFO"
	.sectionflags	@""
	.align	4


	//----- nvinfo : EIATTR_CUDA_API_VERSION
	.align		4
        /*0000*/ 	.byte	0x04, 0x37
        /*0002*/ 	.short	(.L_31 - .L_30)
.L_30:
        /*0004*/ 	.word	0x00000082


	//----- nvinfo : EIATTR_KPARAM_INFO
	.align		4
.L_31:
        /*0008*/ 	.byte	0x04, 0x17
        /*000a*/ 	.short	(.L_33 - .L_32)
.L_32:
        /*000c*/ 	.word	0x00000000
        /*0010*/ 	.short	0x0000
        /*0012*/ 	.short	0x0000
        /*0014*/ 	.byte	0x00, 0xf0, 0x01, 0x20


	//----- nvinfo : EIATTR_AT_ENTRY_FRAGMENTS
	.align		4
.L_33:
        /*0018*/ 	.byte	0x04, 0x4f
        /*001a*/ 	.short	(.L_35 - .L_34)


	//   ....[0]....
.L_34:
        /*001c*/ 	.word	0x00000007


	//----- nvinfo : EIATTR_RESERVED_SMEM_USED
	.align		4
.L_35:
        /*0020*/ 	.byte	0x01, 0x41
	.zero		2


	//----- nvinfo : EIATTR_SPARSE_MMA_MASK
	.align		4
        /*0024*/ 	.byte	0x03, 0x50
        /*0026*/ 	.short	0x0000


	//----- nvinfo : EIATTR_TCGEN05_2CTA_USED
	.align		4
        /*0028*/ 	.byte	0x01, 0x52
	.zero		2


	//----- nvinfo : EIATTR_MAXREG_COUNT
	.align		4
        /*002c*/ 	.byte	0x03, 0x1b
        /*002e*/ 	.short	0x00ff


	//----- nvinfo : EIATTR_NUM_BARRIERS
	.align		4
        /*0030*/ 	.byte	0x02, 0x4c
        /*0032*/ 	.byte	0x07
	.zero		1


	//----- nvinfo : EIATTR_EXTERNS
	.align		4
        /*0034*/ 	.byte	0x04, 0x0f
        /*0036*/ 	.short	(.L_37 - .L_36)


	//   ....[0]....
	.align		4
.L_36:
        /*0038*/ 	.word	index@(__assertfail)


	//----- nvinfo : EIATTR_MERCURY_ISA_VERSION
	.align		4
.L_37:
        /*003c*/ 	.byte	0x03, 0x5f
        /*003e*/ 	.short	0x0101


	//----- nvinfo : EIATTR_INT_WARP_WIDE_INSTR_OFFSETS
	.align		4
        /*0040*/ 	.byte	0x04, 0x31
        /*0042*/ 	.short	(.L_39 - .L_38)


	//   ....[0]....
.L_38:
        /*0044*/ 	.word	0x000011f0


	//   ....[1]....
        /*0048*/ 	.word	0x00001270


	//   ....[2]....
        /*004c*/ 	.word	0x00005ad0


	//   ....[3]....
        /*0050*/ 	.word	0x00005b00


	//   ....[4]....
        /*0054*/ 	.word	0x00005b50


	//   ....[5]....
        /*0058*/ 	.word	0x000065e0


	//   ....[6]....
        /*005c*/ 	.word	0x00006690


	//----- nvinfo : EIATTR_COOP_GROUP_MASK_REGIDS
	.align		4
.L_39:
        /*0060*/ 	.byte	0x04, 0x29
        /*0062*/ 	.short	(.L_41 - .L_40)


	//   ....[0]....
.L_40:
        /*0064*/ 	.word	0xffffffff


	//   ....[1]....
        /*0068*/ 	.word	0xffffffff


	//   ....[2]....
        /*006c*/ 	.word	0xffffffff


	//   ....[3]....
        /*0070*/ 	.word	0xffffffff


	//   ....[4]....
        /*0074*/ 	.word	0xffffffff


	//   ....[5]....
        /*0078*/ 	.word	0xffffffff


	//   ....[6]....
        /*007c*/ 	.word	0xffffffff


	//   ....[7]....
        /*0080*/ 	.word	0xffffffff


	//   ....[8]....
        /*0084*/ 	.word	0xffffffff


	//   ....[9]....
        /*0088*/ 	.word	0xffffffff


	//   ....[10]....
        /*008c*/ 	.word	0xffffffff


	//   ....[11]....
        /*0090*/ 	.word	0xffffffff


	//   ....[12]....
        /*0094*/ 	.word	0xffffffff


	//   ....[13]....
        /*0098*/ 	.word	0xffffffff


	//----- nvinfo : EIATTR_COOP_GROUP_INSTR_OFFSETS
	.align		4
.L_41:
        /*009c*/ 	.byte	0x04, 0x28
        /*009e*/ 	.short	(.L_43 - .L_42)


	//   ....[0]....
.L_42:
        /*00a0*/ 	.word	0x000000c0


	//   ....[1]....
        /*00a4*/ 	.word	0x00000500


	//   ....[2]....
        /*00a8*/ 	.word	0x00000b90


	//   ....[3]....
        /*00ac*/ 	.word	0x00000cc0


	//   ....[4]....
        /*00b0*/ 	.word	0x00000db0


	//   ....[5]....
        /*00b4*/ 	.word	0x00000f10


	//   ....[6]....
        /*00b8*/ 	.word	0x000010a0


	//   ....[7]....
        /*00bc*/ 	.word	0x000012f0


	//   ....[8]....
        /*00c0*/ 	.word	0x00002720


	//   ....[9]....
        /*00c4*/ 	.word	0x00004a10


	//   ....[10]....
        /*00c8*/ 	.word	0x00004ee0


	//   ....[11]....
        /*00cc*/ 	.word	0x00004f10


	//   ....[12]....
        /*00d0*/ 	.word	0x000059f0


	//   ....[13]....
        /*00d4*/ 	.word	0x00005bf0


	//----- nvinfo : EIATTR_VRC_CTA_INIT_COUNT
	.align		4
.L_43:
        /*00d8*/ 	.byte	0x02, 0x4a
        /*00da*/ 	.byte	0x80
	.zero		1


	//----- nvinfo : EIATTR_SYSCALL_OFFSETS
	.align		4
        /*00dc*/ 	.byte	0x04, 0x46
        /*00de*/ 	.short	(.L_45 - .L_44)


	//   ....[0]....
.L_44:
        /*00e0*/ 	.word	0x00007120


	//   ....[1]....
        /*00e4*/ 	.word	0x00007260


	//   ....[2]....
        /*00e8*/ 	.word	0x00007a10


	//----- nvinfo : EIATTR_MBARRIER_INSTR_OFFSETS
	.align		4
.L_45:
        /*00ec*/ 	.byte	0x04, 0x39
        /*00ee*/ 	.short	(.L_47 - .L_46)


	//   ....[0]....
.L_46:
        /*00f0*/ 	.word	0x00000650
        /*00f4*/ 	.word	0x000000ff
        /*00f8*/ 	.word	0x00000000
        /*00fc*/ 	.short	0x0100
        /*00fe*/ 	.byte	0x06
	.zero		1


	//   ....[1]....
        /*0100*/ 	.word	0x00000660
        /*0104*/ 	.word	0x000000ff
        /*0108*/ 	.word	0x00000148
        /*010c*/ 	.short	0x0100
        /*010e*/ 	.byte	0x06
	.zero		1


	//   ....[2]....
        /*0110*/ 	.word	0x00000670
        /*0114*/ 	.word	0x000000ff
        /*0118*/ 	.word	0x00000008
        /*011c*/ 	.short	0x0100
        /*011e*/ 	.byte	0x06
	.zero		1


	//   ....[3]....
        /*0120*/ 	.word	0x00000680
        /*0124*/ 	.word	0x000000ff
        /*0128*/ 	.word	0x00000150
        /*012c*/ 	.short	0x0100
        /*012e*/ 	.byte	0x06
	.zero		1


	//   ....[4]....
        /*0130*/ 	.word	0x00000690
        /*0134*/ 	.word	0x000000ff
        /*0138*/ 	.word	0x00000010
        /*013c*/ 	.short	0x0100
        /*013e*/ 	.byte	0x06
	.zero		1


	//   ....[5]....
        /*0140*/ 	.word	0x000006a0
        /*0144*/ 	.word	0x000000ff
        /*0148*/ 	.word	0x00000158
        /*014c*/ 	.short	0x0100
        /*014e*/ 	.byte	0x06
	.zero		1


	//   ....[6]....
        /*0150*/ 	.word	0x000006b0
        /*0154*/ 	.word	0x000000ff
        /*0158*/ 	.word	0x00000018
        /*015c*/ 	.short	0x0100
        /*015e*/ 	.byte	0x06
	.zero		1


	//   ....[7]....
        /*0160*/ 	.word	0x000006c0
        /*0164*/ 	.word	0x000000ff
        /*0168*/ 	.word	0x00000160
        /*016c*/ 	.short	0x0100
        /*016e*/ 	.byte	0x06
	.zero		1


	//   ....[8]....
        /*0170*/ 	.word	0x000006d0
        /*0174*/ 	.word	0x000000ff
        /*0178*/ 	.word	0x00000020
        /*017c*/ 	.short	0x0100
        /*017e*/ 	.byte	0x06
	.zero		1


	//   ....[9]....
        /*0180*/ 	.word	0x000006e0
        /*0184*/ 	.word	0x000000ff
        /*0188*/ 	.word	0x00000168
        /*018c*/ 	.short	0x0100
        /*018e*/ 	.byte	0x06
	.zero		1


	//   ....[10]....
        /*0190*/ 	.word	0x000006f0
        /*0194*/ 	.word	0x000000ff
        /*0198*/ 	.word	0x00000028
        /*019c*/ 	.short	0x0100
        /*019e*/ 	.byte	0x06
	.zero		1


	//   ....[11]....
        /*01a0*/ 	.word	0x00000700
        /*01a4*/ 	.word	0x000000ff
        /*01a8*/ 	.word	0x00000170
        /*01ac*/ 	.short	0x0100
        /*01ae*/ 	.byte	0x06
	.zero		1


	//   ....[12]....
        /*01b0*/ 	.word	0x00000710
        /*01b4*/ 	.word	0x000000ff
        /*01b8*/ 	.word	0x00000030
        /*01bc*/ 	.short	0x0100
        /*01be*/ 	.byte	0x06
	.zero		1


	//   ....[13]....
        /*01c0*/ 	.word	0x00000720
        /*01c4*/ 	.word	0x000000ff
        /*01c8*/ 	.word	0x00000178
        /*01cc*/ 	.short	0x0100
        /*01ce*/ 	.byte	0x06
	.zero		1


	//   ....[14]....
        /*01d0*/ 	.word	0x00000730
        /*01d4*/ 	.word	0x000000ff
        /*01d8*/ 	.word	0x00000038
        /*01dc*/ 	.short	0x0100
        /*01de*/ 	.byte	0x06
	.zero		1


	//   ....[15]....
        /*01e0*/ 	.word	0x00000740
        /*01e4*/ 	.word	0x000000ff
        /*01e8*/ 	.word	0x00000180
        /*01ec*/ 	.short	0x0100
        /*01ee*/ 	.byte	0x06
	.zero		1


	//   ....[16]....
        /*01f0*/ 	.word	0x00000750
        /*01f4*/ 	.word	0x000000ff
        /*01f8*/ 	.word	0x00000040
        /*01fc*/ 	.short	0x0100
        /*01fe*/ 	.byte	0x06
	.zero		1


	//   ....[17]....
        /*0200*/ 	.word	0x00000760
        /*0204*/ 	.word	0x000000ff
        /*0208*/ 	.word	0x00000188
        /*020c*/ 	.short	0x0100
        /*020e*/ 	.byte	0x06
	.zero		1


	//   ....[18]....
        /*0210*/ 	.word	0x00000770
        /*0214*/ 	.word	0x000000ff
        /*0218*/ 	.word	0x00000048
        /*021c*/ 	.short	0x0100
        /*021e*/ 	.byte	0x06
	.zero		1


	//   ....[19]....
        /*0220*/ 	.word	0x00000780
        /*0224*/ 	.word	0x000000ff
        /*0228*/ 	.word	0x00000190
        /*022c*/ 	.short	0x0100
        /*022e*/ 	.byte	0x06
	.zero		1


	//   ....[20]....
        /*0230*/ 	.word	0x00000790
        /*0234*/ 	.word	0x000000ff
        /*0238*/ 	.word	0x00000050
        /*023c*/ 	.short	0x0100
        /*023e*/ 	.byte	0x06
	.zero		1


	//   ....[21]....
        /*0240*/ 	.word	0x000007a0
        /*0244*/ 	.word	0x000000ff
        /*0248*/ 	.word	0x00000198
        /*024c*/ 	.short	0x0100
        /*024e*/ 	.byte	0x06
	.zero		1


	//   ....[22]....
        /*0250*/ 	.word	0x000007b0
        /*0254*/ 	.word	0x000000ff
        /*0258*/ 	.word	0x00000058
        /*025c*/ 	.short	0x0100
        /*025e*/ 	.byte	0x06
	.zero		1


	//   ....[23]....
        /*0260*/ 	.word	0x000007c0
        /*0264*/ 	.word	0x000000ff
        /*0268*/ 	.word	0x000001a0
        /*026c*/ 	.short	0x0100
        /*026e*/ 	.byte	0x06
	.zero		1


	//   ....[24]....
        /*0270*/ 	.word	0x000007d0
        /*0274*/ 	.word	0x000000ff
        /*0278*/ 	.word	0x00000060
        /*027c*/ 	.short	0x0100
        /*027e*/ 	.byte	0x06
	.zero		1


	//   ....[25]....
        /*0280*/ 	.word	0x000007e0
        /*0284*/ 	.word	0x000000ff
        /*0288*/ 	.word	0x000001a8
        /*028c*/ 	.short	0x0100
        /*028e*/ 	.byte	0x06
	.zero		1


	//   ....[26]....
        /*0290*/ 	.word	0x000007f0
        /*0294*/ 	.word	0x000000ff
        /*0298*/ 	.word	0x00000068
        /*029c*/ 	.short	0x0100
        /*029e*/ 	.byte	0x06
	.zero		1


	//   ....[27]....
        /*02a0*/ 	.word	0x00000800
        /*02a4*/ 	.word	0x000000ff
        /*02a8*/ 	.word	0x000001b0
        /*02ac*/ 	.short	0x0100
        /*02ae*/ 	.byte	0x06
	.zero		1


	//   ....[28]....
        /*02b0*/ 	.word	0x00000810
        /*02b4*/ 	.word	0x000000ff
        /*02b8*/ 	.word	0x00000070
        /*02bc*/ 	.short	0x0100
        /*02be*/ 	.byte	0x06
	.zero		1


	//   ....[29]....
        /*02c0*/ 	.word	0x00000820
        /*02c4*/ 	.word	0x000000ff
        /*02c8*/ 	.word	0x000001b8
        /*02cc*/ 	.short	0x0100
        /*02ce*/ 	.byte	0x06
	.zero		1


	//   ....[30]....
        /*02d0*/ 	.word	0x00000830
        /*02d4*/ 	.word	0x000000ff
        /*02d8*/ 	.word	0x00000078
        /*02dc*/ 	.short	0x0100
        /*02de*/ 	.byte	0x06
	.zero		1


	//   ....[31]....
        /*02e0*/ 	.word	0x00000840
        /*02e4*/ 	.word	0x000000ff
        /*02e8*/ 	.word	0x000001c0
        /*02ec*/ 	.short	0x0100
        /*02ee*/ 	.byte	0x06
	.zero		1


	//   ....[32]....
        /*02f0*/ 	.word	0x00000850
        /*02f4*/ 	.word	0x000000ff
        /*02f8*/ 	.word	0x00000080
        /*02fc*/ 	.short	0x0100
        /*02fe*/ 	.byte	0x06
	.zero		1


	//   ....[33]....
        /*0300*/ 	.word	0x00000860
        /*0304*/ 	.word	0x000000ff
        /*0308*/ 	.word	0x000001c8
        /*030c*/ 	.short	0x0100
        /*030e*/ 	.byte	0x06
	.zero		1


	//   ....[34]....
        /*0310*/ 	.word	0x00000870
        /*0314*/ 	.word	0x000000ff
        /*0318*/ 	.word	0x00000088
        /*031c*/ 	.short	0x0100
        /*031e*/ 	.byte	0x06
	.zero		1


	//   ....[35]....
        /*0320*/ 	.word	0x00000880
        /*0324*/ 	.word	0x000000ff
        /*0328*/ 	.word	0x000001d0
        /*032c*/ 	.short	0x0100
        /*032e*/ 	.byte	0x06
	.zero		1


	//   ....[36]....
        /*0330*/ 	.word	0x00000890
        /*0334*/ 	.word	0x000000ff
        /*0338*/ 	.word	0x00000090
        /*033c*/ 	.short	0x0100
        /*033e*/ 	.byte	0x06
	.zero		1


	//   ....[37]....
        /*0340*/ 	.word	0x000008a0
        /*0344*/ 	.word	0x000000ff
        /*0348*/ 	.word	0x000001d8
        /*034c*/ 	.short	0x0100
        /*034e*/ 	.byte	0x06
	.zero		1


	//   ....[38]....
        /*0350*/ 	.word	0x000008b0
        /*0354*/ 	.word	0x000000ff
        /*0358*/ 	.word	0x00000098
        /*035c*/ 	.short	0x0100
        /*035e*/ 	.byte	0x06
	.zero		1


	//   ....[39]....
        /*0360*/ 	.word	0x000008c0
        /*0364*/ 	.word	0x000000ff
        /*0368*/ 	.word	0x000001e0
        /*036c*/ 	.short	0x0100
        /*036e*/ 	.byte	0x06
	.zero		1


	//   ....[40]....
        /*0370*/ 	.word	0x000008d0
        /*0374*/ 	.word	0x000000ff
        /*0378*/ 	.word	0x000000a0
        /*037c*/ 	.short	0x0100
        /*037e*/ 	.byte	0x06
	.zero		1


	//   ....[41]....
        /*0380*/ 	.word	0x000008e0
        /*0384*/ 	.word	0x000000ff
        /*0388*/ 	.word	0x000001e8
        /*038c*/ 	.short	0x0100
        /*038e*/ 	.byte	0x06
	.zero		1


	//   ....[42]....
        /*0390*/ 	.word	0x000008f0
        /*0394*/ 	.word	0x000000ff
        /*0398*/ 	.word	0x000000a8
        /*039c*/ 	.short	0x0100
        /*039e*/ 	.byte	0x06
	.zero		1


	//   ....[43]....
        /*03a0*/ 	.word	0x00000900
        /*03a4*/ 	.word	0x000000ff
        /*03a8*/ 	.word	0x000001f0
        /*03ac*/ 	.short	0x0100
        /*03ae*/ 	.byte	0x06
	.zero		1


	//   ....[44]....
        /*03b0*/ 	.word	0x00000910
        /*03b4*/ 	.word	0x000000ff
        /*03b8*/ 	.word	0x000000b0
        /*03bc*/ 	.short	0x0100
        /*03be*/ 	.byte	0x06
	.zero		1


	//   ....[45]....
        /*03c0*/ 	.word	0x00000920
        /*03c4*/ 	.word	0x000000ff
        /*03c8*/ 	.word	0x000001f8
        /*03cc*/ 	.short	0x0100
        /*03ce*/ 	.byte	0x06
	.zero		1


	//   ....[46]....
        /*03d0*/ 	.word	0x00000930
        /*03d4*/ 	.word	0x000000ff
        /*03d8*/ 	.word	0x000000b8
        /*03dc*/ 	.short	0x0100
        /*03de*/ 	.byte	0x06
	.zero		1


	//   ....[47]....
        /*03e0*/ 	.word	0x00000940
        /*03e4*/ 	.word	0x000000ff
        /*03e8*/ 	.word	0x00000200
        /*03ec*/ 	.short	0x0100
        /*03ee*/ 	.byte	0x06
	.zero		1


	//   ....[48]....
        /*03f0*/ 	.word	0x00000950
        /*03f4*/ 	.word	0x000000ff
        /*03f8*/ 	.word	0x000000c0
        /*03fc*/ 	.short	0x0100
        /*03fe*/ 	.byte	0x06
	.zero		1


	//   ....[49]....
        /*0400*/ 	.word	0x00000960
        /*0404*/ 	.word	0x000000ff
        /*0408*/ 	.word	0x00000208
        /*040c*/ 	.short	0x0100
        /*040e*/ 	.byte	0x06
	.zero		1


	//   ....[50]....
        /*0410*/ 	.word	0x00000970
        /*0414*/ 	.word	0x000000ff
        /*0418*/ 	.word	0x000000c8
        /*041c*/ 	.short	0x0100
        /*041e*/ 	.byte	0x06
	.zero		1


	//   ....[51]....
        /*0420*/ 	.word	0x00000980
        /*0424*/ 	.word	0x000000ff
        /*0428*/ 	.word	0x00000210
        /*042c*/ 	.short	0x0100
        /*042e*/ 	.byte	0x06
	.zero		1


	//   ....[52]....
        /*0430*/ 	.word	0x00000990
        /*0434*/ 	.word	0x000000ff
        /*0438*/ 	.word	0x000000d0
        /*043c*/ 	.short	0x0100
        /*043e*/ 	.byte	0x06
	.zero		1


	//   ....[53]....
        /*0440*/ 	.word	0x000009a0
        /*0444*/ 	.word	0x000000ff
        /*0448*/ 	.word	0x00000218
        /*044c*/ 	.short	0x0100
        /*044e*/ 	.byte	0x06
	.zero		1


	//   ....[54]....
        /*0450*/ 	.word	0x000009b0
        /*0454*/ 	.word	0x000000ff
        /*0458*/ 	.word	0x000000d8
        /*045c*/ 	.short	0x0100
        /*045e*/ 	.byte	0x06
	.zero		1


	//   ....[55]....
        /*0460*/ 	.word	0x000009c0
        /*0464*/ 	.word	0x000000ff
        /*0468*/ 	.word	0x00000220
        /*046c*/ 	.short	0x0100
        /*046e*/ 	.byte	0x06
	.zero		1


	//   ....[56]....
        /*0470*/ 	.word	0x000009d0
        /*0474*/ 	.word	0x000000ff
        /*0478*/ 	.word	0x000000e0
        /*047c*/ 	.short	0x0100
        /*047e*/ 	.byte	0x06
	.zero		1


	//   ....[57]....
        /*0480*/ 	.word	0x000009e0
        /*0484*/ 	.word	0x000000ff
        /*0488*/ 	.word	0x00000228
        /*048c*/ 	.short	0x0100
        /*048e*/ 	.byte	0x06
	.zero		1


	//   ....[58]....
        /*0490*/ 	.word	0x000009f0
        /*0494*/ 	.word	0x000000ff
        /*0498*/ 	.word	0x000000e8
        /*049c*/ 	.short	0x0100
        /*049e*/ 	.byte	0x06
	.zero		1


	//   ....[59]....
        /*04a0*/ 	.word	0x00000a00
        /*04a4*/ 	.word	0x000000ff
        /*04a8*/ 	.word	0x00000230
        /*04ac*/ 	.short	0x0100
        /*04ae*/ 	.byte	0x06
	.zero		1


	//   ....[60]....
        /*04b0*/ 	.word	0x00000a10
        /*04b4*/ 	.word	0x000000ff
        /*04b8*/ 	.word	0x000000f0
        /*04bc*/ 	.short	0x0100
        /*04be*/ 	.byte	0x06
	.zero		1


	//   ....[61]....
        /*04c0*/ 	.word	0x00000a20
        /*04c4*/ 	.word	0x000000ff
        /*04c8*/ 	.word	0x00000238
        /*04cc*/ 	.short	0x0100
        /*04ce*/ 	.byte	0x06
	.zero		1


	//   ....[62]....
        /*04d0*/ 	.word	0x00000a30
        /*04d4*/ 	.word	0x000000ff
        /*04d8*/ 	.word	0x000000f8
        /*04dc*/ 	.short	0x0100
        /*04de*/ 	.byte	0x06
	.zero		1


	//   ....[63]....
        /*04e0*/ 	.word	0x00000a40
        /*04e4*/ 	.word	0x000000ff
        /*04e8*/ 	.word	0x00000240
        /*04ec*/ 	.short	0x0100
        /*04ee*/ 	.byte	0x06
	.zero		1


	//   ....[64]....
        /*04f0*/ 	.word	0x00000a50
        /*04f4*/ 	.word	0x000000ff
        /*04f8*/ 	.word	0x00000100
        /*04fc*/ 	.short	0x0100
        /*04fe*/ 	.byte	0x06
	.zero		1


	//   ....[65]....
        /*0500*/ 	.word	0x00000a60
        /*0504*/ 	.word	0x000000ff
        /*0508*/ 	.word	0x00000248
        /*050c*/ 	.short	0x0100
        /*050e*/ 	.byte	0x06
	.zero		1


	//   ....[66]....
        /*0510*/ 	.word	0x00000a70
        /*0514*/ 	.word	0x000000ff
        /*0518*/ 	.word	0x00000108
        /*051c*/ 	.short	0x0100
        /*051e*/ 	.byte	0x06
	.zero		1


	//   ....[67]....
        /*0520*/ 	.word	0x00000a80
        /*0524*/ 	.word	0x000000ff
        /*0528*/ 	.word	0x00000250
        /*052c*/ 	.short	0x0100
        /*052e*/ 	.byte	0x06
	.zero		1


	//   ....[68]....
        /*0530*/ 	.word	0x00000a90
        /*0534*/ 	.word	0x000000ff
        /*0538*/ 	.word	0x00000110
        /*053c*/ 	.short	0x0100
        /*053e*/ 	.byte	0x06
	.zero		1


	//   ....[69]....
        /*0540*/ 	.word	0x00000aa0
        /*0544*/ 	.word	0x000000ff
        /*0548*/ 	.word	0x00000258
        /*054c*/ 	.short	0x0100
        /*054e*/ 	.byte	0x06
	.zero		1


	//   ....[70]....
        /*0550*/ 	.word	0x00000ab0
        /*0554*/ 	.word	0x000000ff
        /*0558*/ 	.word	0x00000118
        /*055c*/ 	.short	0x0100
        /*055e*/ 	.byte	0x06
	.zero		1


	//   ....[71]....
        /*0560*/ 	.word	0x00000ac0
        /*0564*/ 	.word	0x000000ff
        /*0568*/ 	.word	0x00000260
        /*056c*/ 	.short	0x0100
        /*056e*/ 	.byte	0x06
	.zero		1


	//   ....[72]....
        /*0570*/ 	.word	0x00000ad0
        /*0574*/ 	.word	0x000000ff
        /*0578*/ 	.word	0x00000120
        /*057c*/ 	.short	0x0100
        /*057e*/ 	.byte	0x06
	.zero		1


	//   ....[73]....
        /*0580*/ 	.word	0x00000ae0
        /*0584*/ 	.word	0x000000ff
        /*0588*/ 	.word	0x00000268
        /*058c*/ 	.short	0x0100
        /*058e*/ 	.byte	0x06
	.zero		1


	//   ....[74]....
        /*0590*/ 	.word	0x00000af0
        /*0594*/ 	.word	0x000000ff
        /*0598*/ 	.word	0x00000128
        /*059c*/ 	.short	0x0100
        /*059e*/ 	.byte	0x06
	.zero		1


	//   ....[75]....
        /*05a0*/ 	.word	0x00000b00
        /*05a4*/ 	.word	0x000000ff
        /*05a8*/ 	.word	0x00000270
        /*05ac*/ 	.short	0x0100
        /*05ae*/ 	.byte	0x06
	.zero		1


	//   ....[76]....
        /*05b0*/ 	.word	0x00000b10
        /*05b4*/ 	.word	0x000000ff
        /*05b8*/ 	.word	0x00000130
        /*05bc*/ 	.short	0x0100
        /*05be*/ 	.byte	0x06
	.zero		1


	//   ....[77]....
        /*05c0*/ 	.word	0x00000b20
        /*05c4*/ 	.word	0x000000ff
        /*05c8*/ 	.word	0x00000278
        /*05cc*/ 	.short	0x0100
        /*05ce*/ 	.byte	0x06
	.zero		1


	//   ....[78]....
        /*05d0*/ 	.word	0x00000b30
        /*05d4*/ 	.word	0x000000ff
        /*05d8*/ 	.word	0x00000138
        /*05dc*/ 	.short	0x0100
        /*05de*/ 	.byte	0x06
	.zero		1


	//   ....[79]....
        /*05e0*/ 	.word	0x00000b40
        /*05e4*/ 	.word	0x000000ff
        /*05e8*/ 	.word	0x00000280
        /*05ec*/ 	.short	0x0100
        /*05ee*/ 	.byte	0x06
	.zero		1


	//   ....[80]....
        /*05f0*/ 	.word	0x00000b50
        /*05f4*/ 	.word	0x000000ff
        /*05f8*/ 	.word	0x00000140
        /*05fc*/ 	.short	0x0100
        /*05fe*/ 	.byte	0x06
	.zero		1


	//   ....[81]....
        /*0600*/ 	.word	0x00000b60
        /*0604*/ 	.word	0x000000ff
        /*0608*/ 	.word	0x00000288
        /*060c*/ 	.short	0x0100
        /*060e*/ 	.byte	0x06
	.zero		1


	//   ....[82]....
        /*0610*/ 	.word	0x00000c90
        /*0614*/ 	.word	0x000000ff
        /*0618*/ 	.word	0x00000290
        /*061c*/ 	.short	0x0100
        /*061e*/ 	.byte	0x06
	.zero		1


	//   ....[83]....
        /*0620*/ 	.word	0x00000ca0
        /*0624*/ 	.word	0x000000ff
        /*0628*/ 	.word	0x00000298
        /*062c*/ 	.short	0x0100
        /*062e*/ 	.byte	0x06
	.zero		1


	//   ....[84]....
        /*0630*/ 	.word	0x00000d80
        /*0634*/ 	.word	0x000000ff
        /*0638*/ 	.word	0x000002a0
        /*063c*/ 	.short	0x0100
        /*063e*/ 	.byte	0x05
	.zero		1


	//   ....[85]....
        /*0640*/ 	.word	0x00000d90
        /*0644*/ 	.word	0x000000ff
        /*0648*/ 	.word	0x000002a8
        /*064c*/ 	.short	0x0100
        /*064e*/ 	.byte	0x05
	.zero		1


	//   ....[86]....
        /*0650*/ 	.word	0x00000ec0
        /*0654*/ 	.word	0x000000ff
        /*0658*/ 	.word	0x000002b0
        /*065c*/ 	.short	0x0100
        /*065e*/ 	.byte	0x05
	.zero		1


	//   ....[87]....
        /*0660*/ 	.word	0x00000ed0
        /*0664*/ 	.word	0x000000ff
        /*0668*/ 	.word	0x000002c0
        /*066c*/ 	.short	0x0100
        /*066e*/ 	.byte	0x05
	.zero		1


	//   ....[88]....
        /*0670*/ 	.word	0x00000ee0
        /*0674*/ 	.word	0x000000ff
        /*0678*/ 	.word	0x000002b8
        /*067c*/ 	.short	0x0100
        /*067e*/ 	.byte	0x05
	.zero		1


	//   ....[89]....
        /*0680*/ 	.word	0x00000ef0
        /*0684*/ 	.word	0x000000ff
        /*0688*/ 	.word	0x000002c8
        /*068c*/ 	.short	0x0100
        /*068e*/ 	.byte	0x05
	.zero		1


	//   ....[90]....
        /*0690*/ 	.word	0x00001010
        /*0694*/ 	.word	0x000000ff
        /*0698*/ 	.word	0x000002d0
        /*069c*/ 	.short	0x0100
        /*069e*/ 	.byte	0x06
	.zero		1


	//   ....[91]....
        /*06a0*/ 	.word	0x00001020
        /*06a4*/ 	.word	0x000000ff
        /*06a8*/ 	.word	0x000002f0
        /*06ac*/ 	.short	0x0100
        /*06ae*/ 	.byte	0x06
	.zero		1


	//   ....[92]....
        /*06b0*/ 	.word	0x00001030
        /*06b4*/ 	.word	0x000000ff
        /*06b8*/ 	.word	0x000002d8
        /*06bc*/ 	.short	0x0100
        /*06be*/ 	.byte	0x06
	.zero		1


	//   ....[93]....
        /*06c0*/ 	.word	0x00001040
        /*06c4*/ 	.word	0x000000ff
        /*06c8*/ 	.word	0x000002f8
        /*06cc*/ 	.short	0x0100
        /*06ce*/ 	.byte	0x06
	.zero		1


	//   ....[94]....
        /*06d0*/ 	.word	0x00001050
        /*06d4*/ 	.word	0x000000ff
        /*06d8*/ 	.word	0x000002e0
        /*06dc*/ 	.short	0x0100
        /*06de*/ 	.byte	0x06
	.zero		1


	//   ....[95]....
        /*06e0*/ 	.word	0x00001060
        /*06e4*/ 	.word	0x000000ff
        /*06e8*/ 	.word	0x00000300
        /*06ec*/ 	.short	0x0100
        /*06ee*/ 	.byte	0x06
	.zero		1


	//   ....[96]....
        /*06f0*/ 	.word	0x00001070
        /*06f4*/ 	.word	0x000000ff
        /*06f8*/ 	.word	0x000002e8
        /*06fc*/ 	.short	0x0100
        /*06fe*/ 	.byte	0x06
	.zero		1


	//   ....[97]....
        /*0700*/ 	.word	0x00001080
        /*0704*/ 	.word	0x000000ff
        /*0708*/ 	.word	0x00000308
        /*070c*/ 	.short	0x0100
        /*070e*/ 	.byte	0x06
	.zero		1


	//   ....[98]....
        /*0710*/ 	.word	0x00001170
        /*0714*/ 	.word	0x000000ff
        /*0718*/ 	.word	0x00000310
        /*071c*/ 	.short	0x0100
        /*071e*/ 	.byte	0x05
	.zero		1


	//   ....[99]....
        /*0720*/ 	.word	0x00001180
        /*0724*/ 	.word	0x000000ff
        /*0728*/ 	.word	0x00000320
        /*072c*/ 	.short	0x0100
        /*072e*/ 	.byte	0x05
	.zero		1


	//   ....[100]....
        /*0730*/ 	.word	0x00001190
        /*0734*/ 	.word	0x000000ff
        /*0738*/ 	.word	0x00000318
        /*073c*/ 	.short	0x0100
        /*073e*/ 	.byte	0x05
	.zero		1


	//   ....[101]....
        /*0740*/ 	.word	0x000011a0
        /*0744*/ 	.word	0x000000ff
        /*0748*/ 	.word	0x00000328
        /*074c*/ 	.short	0x0100
        /*074e*/ 	.byte	0x05
	.zero		1


	//   ....[102]....
        /*0750*/ 	.word	0x000012a0
        /*0754*/ 	.word	0x000000ff
        /*0758*/ 	.word	0x00000330
        /*075c*/ 	.short	0x0100
        /*075e*/ 	.byte	0x04
	.zero		1


	//   ....[103]....
        /*0760*/ 	.word	0x00001f80
        /*0764*/ 	.word	0x00000000
        /*0768*/ 	.word	0x00000320
        /*076c*/ 	.short	0x010a
        /*076e*/ 	.byte	0xff
	.zero		1


	//   ....[104]....
        /*0770*/ 	.word	0x00001fb0
        /*0774*/ 	.word	0x00000000
        /*0778*/ 	.word	0x00000310
        /*077c*/ 	.short	0x0101
        /*077e*/ 	.byte	0xff
	.zero		1


	//   ....[105]....
        /*0780*/ 	.word	0x00002070
        /*0784*/ 	.word	0x000000ff
        /*0788*/ 	.word	0x00000148
        /*078c*/ 	.short	0x010a
        /*078e*/ 	.byte	0x04
	.zero		1


	//   ....[106]....
        /*0790*/ 	.word	0x00002120
        /*0794*/ 	.word	0x000000ff
        /*0798*/ 	.word	0x00000148
        /*079c*/ 	.short	0x010a
        /*079e*/ 	.byte	0x21
	.zero		1


	//   ....[107]....
        /*07a0*/ 	.word	0x000022e0
        /*07a4*/ 	.word	0x000000ff
        /*07a8*/ 	.word	0x00000148
        /*07ac*/ 	.short	0x010a
        /*07ae*/ 	.byte	0x04
	.zero		1


	//   ....[108]....
        /*07b0*/ 	.word	0x000023f0
        /*07b4*/ 	.word	0x000000ff
        /*07b8*/ 	.word	0x000002a8
        /*07bc*/ 	.short	0x0101
        /*07be*/ 	.byte	0x11
	.zero		1


	//   ....[109]....
        /*07c0*/ 	.word	0x00002410
        /*07c4*/ 	.word	0x000000ff
        /*07c8*/ 	.word	0x00000148
        /*07cc*/ 	.short	0x010a
        /*07ce*/ 	.byte	0x05
	.zero		1


	//   ....[110]....
        /*07d0*/ 	.word	0x00002490
        /*07d4*/ 	.word	0x000000ff
        /*07d8*/ 	.word	0x00000148
        /*07dc*/ 	.short	0x010a
        /*07de*/ 	.byte	0x21
	.zero		1


	//   ....[111]....
        /*07e0*/ 	.word	0x00002620
        /*07e4*/ 	.word	0x000000ff
        /*07e8*/ 	.word	0x00000148
        /*07ec*/ 	.short	0x010a
        /*07ee*/ 	.byte	0x05
	.zero		1


	//   ....[112]....
        /*07f0*/ 	.word	0x00002750
        /*07f4*/ 	.word	0x00000003
        /*07f8*/ 	.word	0x000002b0
        /*07fc*/ 	.short	0x010a
        /*07fe*/ 	.byte	0xff
	.zero		1


	//   ....[113]....
        /*0800*/ 	.word	0x000028a0
        /*0804*/ 	.word	0x00000000
        /*0808*/ 	.word	0x00000000
        /*080c*/ 	.short	0x0101
        /*080e*/ 	.byte	0xff
	.zero		1


	//   ....[114]....
        /*0810*/ 	.word	0x00002dc0
        /*0814*/ 	.word	0x000000ff
        /*0818*/ 	.word	0x00000000
        /*081c*/ 	.short	0x010a
        /*081e*/ 	.byte	0x04
	.zero		1


	//   ....[115]....
        /*0820*/ 	.word	0x00002e50
        /*0824*/ 	.word	0x000000ff
        /*0828*/ 	.word	0x00000000
        /*082c*/ 	.short	0x010a
        /*082e*/ 	.byte	0x04
	.zero		1


	//   ....[116]....
        /*0830*/ 	.word	0x00002ee0
        /*0834*/ 	.word	0x000000ff
        /*0838*/ 	.word	0x00000000
        /*083c*/ 	.short	0x010a
        /*083e*/ 	.byte	0x04
	.zero		1


	//   ....[117]....
        /*0840*/ 	.word	0x00002f70
        /*0844*/ 	.word	0x000000ff
        /*0848*/ 	.word	0x00000000
        /*084c*/ 	.short	0x010a
        /*084e*/ 	.byte	0x04
	.zero		1


	//   ....[118]....
        /*0850*/ 	.word	0x00003000
        /*0854*/ 	.word	0x000000ff
        /*0858*/ 	.word	0x00000000
        /*085c*/ 	.short	0x010a
        /*085e*/ 	.byte	0x04
	.zero		1


	//   ....[119]....
        /*0860*/ 	.word	0x00003090
        /*0864*/ 	.word	0x000000ff
        /*0868*/ 	.word	0x00000000
        /*086c*/ 	.short	0x010a
        /*086e*/ 	.byte	0x04
	.zero		1


	//   ....[120]....
        /*0870*/ 	.word	0x00003120
        /*0874*/ 	.word	0x000000ff
        /*0878*/ 	.word	0x00000000
        /*087c*/ 	.short	0x010a
        /*087e*/ 	.byte	0x04
	.zero		1


	//   ....[121]....
        /*0880*/ 	.word	0x000031b0
        /*0884*/ 	.word	0x000000ff
        /*0888*/ 	.word	0x00000000
        /*088c*/ 	.short	0x010a
        /*088e*/ 	.byte	0x04
	.zero		1


	//   ....[122]....
        /*0890*/ 	.word	0x00003240
        /*0894*/ 	.word	0x000000ff
        /*0898*/ 	.word	0x00000000
        /*089c*/ 	.short	0x010a
        /*089e*/ 	.byte	0x04
	.zero		1


	//   ....[123]....
        /*08a0*/ 	.word	0x000032d0
        /*08a4*/ 	.word	0x000000ff
        /*08a8*/ 	.word	0x00000000
        /*08ac*/ 	.short	0x010a
        /*08ae*/ 	.byte	0x04
	.zero		1


	//   ....[124]....
        /*08b0*/ 	.word	0x00003360
        /*08b4*/ 	.word	0x000000ff
        /*08b8*/ 	.word	0x00000000
        /*08bc*/ 	.short	0x010a
        /*08be*/ 	.byte	0x04
	.zero		1


	//   ....[125]....
        /*08c0*/ 	.word	0x000033f0
        /*08c4*/ 	.word	0x000000ff
        /*08c8*/ 	.word	0x00000000
        /*08cc*/ 	.short	0x010a
        /*08ce*/ 	.byte	0x04
	.zero		1


	//   ....[126]....
        /*08d0*/ 	.word	0x00003480
        /*08d4*/ 	.word	0x000000ff
        /*08d8*/ 	.word	0x00000000
        /*08dc*/ 	.short	0x010a
        /*08de*/ 	.byte	0x04
	.zero		1


	//   ....[127]....
        /*08e0*/ 	.word	0x00003510
        /*08e4*/ 	.word	0x000000ff
        /*08e8*/ 	.word	0x00000000
        /*08ec*/ 	.short	0x010a
        /*08ee*/ 	.byte	0x04
	.zero		1


	//   ....[128]....
        /*08f0*/ 	.word	0x000035a0
        /*08f4*/ 	.word	0x000000ff
        /*08f8*/ 	.word	0x00000000
        /*08fc*/ 	.short	0x010a
        /*08fe*/ 	.byte	0x04
	.zero		1


	//   ....[129]....
        /*0900*/ 	.word	0x00003630
        /*0904*/ 	.word	0x000000ff
        /*0908*/ 	.word	0x00000000
        /*090c*/ 	.short	0x010a
        /*090e*/ 	.byte	0x04
	.zero		1


	//   ....[130]....
        /*0910*/ 	.word	0x000036c0
        /*0914*/ 	.word	0x000000ff
        /*0918*/ 	.word	0x00000000
        /*091c*/ 	.short	0x010a
        /*091e*/ 	.byte	0x04
	.zero		1


	//   ....[131]....
        /*0920*/ 	.word	0x00003750
        /*0924*/ 	.word	0x000000ff
        /*0928*/ 	.word	0x00000000
        /*092c*/ 	.short	0x010a
        /*092e*/ 	.byte	0x04
	.zero		1


	//   ....[132]....
        /*0930*/ 	.word	0x000037e0
        /*0934*/ 	.word	0x000000ff
        /*0938*/ 	.word	0x00000000
        /*093c*/ 	.short	0x010a
        /*093e*/ 	.byte	0x04
	.zero		1


	//   ....[133]....
        /*0940*/ 	.word	0x00003870
        /*0944*/ 	.word	0x000000ff
        /*0948*/ 	.word	0x00000000
        /*094c*/ 	.short	0x010a
        /*094e*/ 	.byte	0x04
	.zero		1


	//   ....[134]....
        /*0950*/ 	.word	0x00003900
        /*0954*/ 	.word	0x000000ff
        /*0958*/ 	.word	0x00000000
        /*095c*/ 	.short	0x010a
        /*095e*/ 	.byte	0x04
	.zero		1


	//   ....[135]....
        /*0960*/ 	.word	0x00003990
        /*0964*/ 	.word	0x000000ff
        /*0968*/ 	.word	0x00000000
        /*096c*/ 	.short	0x010a
        /*096e*/ 	.byte	0x04
	.zero		1


	//   ....[136]....
        /*0970*/ 	.word	0x00003a20
        /*0974*/ 	.word	0x000000ff
        /*0978*/ 	.word	0x00000000
        /*097c*/ 	.short	0x010a
        /*097e*/ 	.byte	0x04
	.zero		1


	//   ....[137]....
        /*0980*/ 	.word	0x00003ab0
        /*0984*/ 	.word	0x000000ff
        /*0988*/ 	.word	0x00000000
        /*098c*/ 	.short	0x010a
        /*098e*/ 	.byte	0x04
	.zero		1


	//   ....[138]....
        /*0990*/ 	.word	0x00003b40
        /*0994*/ 	.word	0x000000ff
        /*0998*/ 	.word	0x00000000
        /*099c*/ 	.short	0x010a
        /*099e*/ 	.byte	0x04
	.zero		1


	//   ....[139]....
        /*09a0*/ 	.word	0x00003bd0
        /*09a4*/ 	.word	0x000000ff
        /*09a8*/ 	.word	0x00000000
        /*09ac*/ 	.short	0x010a
        /*09ae*/ 	.byte	0x04
	.zero		1


	//   ....[140]....
        /*09b0*/ 	.word	0x00003c60
        /*09b4*/ 	.word	0x000000ff
        /*09b8*/ 	.word	0x00000000
        /*09bc*/ 	.short	0x010a
        /*09be*/ 	.byte	0x04
	.zero		1


	//   ....[141]....
        /*09c0*/ 	.word	0x00003cf0
        /*09c4*/ 	.word	0x000000ff
        /*09c8*/ 	.word	0x00000000
        /*09cc*/ 	.short	0x010a
        /*09ce*/ 	.byte	0x04
	.zero		1


	//   ....[142]....
        /*09d0*/ 	.word	0x00003d80
        /*09d4*/ 	.word	0x000000ff
        /*09d8*/ 	.word	0x00000000
        /*09dc*/ 	.short	0x010a
        /*09de*/ 	.byte	0x04
	.zero		1


	//   ....[143]....
        /*09e0*/ 	.word	0x00003e10
        /*09e4*/ 	.word	0x000000ff
        /*09e8*/ 	.word	0x00000000
        /*09ec*/ 	.short	0x010a
        /*09ee*/ 	.byte	0x04
	.zero		1


	//   ....[144]....
        /*09f0*/ 	.word	0x00003ea0
        /*09f4*/ 	.word	0x000000ff
        /*09f8*/ 	.word	0x00000000
        /*09fc*/ 	.short	0x010a
        /*09fe*/ 	.byte	0x04
	.zero		1


	//   ....[145]....
        /*0a00*/ 	.word	0x00003f30
        /*0a04*/ 	.word	0x000000ff
        /*0a08*/ 	.word	0x00000000
        /*0a0c*/ 	.short	0x010a
        /*0a0e*/ 	.byte	0x04
	.zero		1


	//   ....[146]....
        /*0a10*/ 	.word	0x00003fc0
        /*0a14*/ 	.word	0x000000ff
        /*0a18*/ 	.word	0x00000000
        /*0a1c*/ 	.short	0x010a
        /*0a1e*/ 	.byte	0x04
	.zero		1


	//   ....[147]....
        /*0a20*/ 	.word	0x00004050
        /*0a24*/ 	.word	0x000000ff
        /*0a28*/ 	.word	0x00000000
        /*0a2c*/ 	.short	0x010a
        /*0a2e*/ 	.byte	0x04
	.zero		1


	//   ....[148]....
        /*0a30*/ 	.word	0x000040e0
        /*0a34*/ 	.word	0x000000ff
        /*0a38*/ 	.word	0x00000000
        /*0a3c*/ 	.short	0x010a
        /*0a3e*/ 	.byte	0x04
	.zero		1


	//   ....[149]....
        /*0a40*/ 	.word	0x00004170
        /*0a44*/ 	.word	0x000000ff
        /*0a48*/ 	.word	0x00000000
        /*0a4c*/ 	.short	0x010a
        /*0a4e*/ 	.byte	0x04
	.zero		1


	//   ....[150]....
        /*0a50*/ 	.word	0x00004200
        /*0a54*/ 	.word	0x000000ff
        /*0a58*/ 	.word	0x00000000
        /*0a5c*/ 	.short	0x010a
        /*0a5e*/ 	.byte	0x04
	.zero		1


	//   ....[151]....
        /*0a60*/ 	.word	0x00004290
        /*0a64*/ 	.word	0x000000ff
        /*0a68*/ 	.word	0x00000000
        /*0a6c*/ 	.short	0x010a
        /*0a6e*/ 	.byte	0x04
	.zero		1


	//   ....[152]....
        /*0a70*/ 	.word	0x00004320
        /*0a74*/ 	.word	0x000000ff
        /*0a78*/ 	.word	0x00000000
        /*0a7c*/ 	.short	0x010a
        /*0a7e*/ 	.byte	0x04
	.zero		1


	//   ....[153]....
        /*0a80*/ 	.word	0x000043b0
        /*0a84*/ 	.word	0x000000ff
        /*0a88*/ 	.word	0x00000000
        /*0a8c*/ 	.short	0x010a
        /*0a8e*/ 	.byte	0x04
	.zero		1


	//   ....[154]....
        /*0a90*/ 	.word	0x00004450
        /*0a94*/ 	.word	0x00000000
        /*0a98*/ 	.word	0x00000000
        /*0a9c*/ 	.short	0x010a
        /*0a9e*/ 	.byte	0xff
	.zero		1


	//   ....[155]....
        /*0aa0*/ 	.word	0x00004570
        /*0aa4*/ 	.word	0x00000002
        /*0aa8*/ 	.word	0x00000310
        /*0aac*/ 	.short	0x010a
        /*0aae*/ 	.byte	0xff
	.zero		1


	//   ....[156]....
        /*0ab0*/ 	.word	0x000045e0
        /*0ab4*/ 	.word	0x00000002
        /*0ab8*/ 	.word	0x00000000
        /*0abc*/ 	.short	0x0101
        /*0abe*/ 	.byte	0xff
	.zero		1


	//   ....[157]....
        /*0ac0*/ 	.word	0x00004600
        /*0ac4*/ 	.word	0x000000ff
        /*0ac8*/ 	.word	0x000002c0
        /*0acc*/ 	.short	0x010a
        /*0ace*/ 	.byte	0x05
	.zero		1


	//   ....[158]....
        /*0ad0*/ 	.word	0x00004720
        /*0ad4*/ 	.word	0x00000002
        /*0ad8*/ 	.word	0x000002b0
        /*0adc*/ 	.short	0x010a
        /*0ade*/ 	.byte	0xff
	.zero		1


	//   ....[159]....
        /*0ae0*/ 	.word	0x00004820
        /*0ae4*/ 	.word	0x00000002
        /*0ae8*/ 	.word	0x00000000
        /*0aec*/ 	.short	0x0101
        /*0aee*/ 	.byte	0xff
	.zero		1


	//   ....[160]....
        /*0af0*/ 	.word	0x000048b0
        /*0af4*/ 	.word	0x000000ff
        /*0af8*/ 	.word	0x000002c0
        /*0afc*/ 	.short	0x0106
        /*0afe*/ 	.byte	0x05
	.zero		1


	//   ....[161]....
        /*0b00*/ 	.word	0x000048d0
        /*0b04*/ 	.word	0x000000ff
        /*0b08*/ 	.word	0x000002c0
        /*0b0c*/ 	.short	0x010a
        /*0b0e*/ 	.byte	0x05
	.zero		1


	//   ....[162]....
        /*0b10*/ 	.word	0x00004960
        /*0b14*/ 	.word	0x000000ff
        /*0b18*/ 	.word	0x000002c0
        /*0b1c*/ 	.short	0x0106
        /*0b1e*/ 	.byte	0x04
	.zero		1


	//   ....[163]....
        /*0b20*/ 	.word	0x000049a0
        /*0b24*/ 	.word	0x00000000
        /*0b28*/ 	.word	0x000002c0
        /*0b2c*/ 	.short	0x010a
        /*0b2e*/ 	.byte	0xff
	.zero		1


	//   ....[164]....
        /*0b30*/ 	.word	0x00004be0
        /*0b34*/ 	.word	0x000000ff
        /*0b38*/ 	.word	0x00000008
        /*0b3c*/ 	.short	0x010a
        /*0b3e*/ 	.byte	0x04
	.zero		1


	//   ....[165]....
        /*0b40*/ 	.word	0x00004c00
        /*0b44*/ 	.word	0x000000ff
        /*0b48*/ 	.word	0x00000008
        /*0b4c*/ 	.short	0x010a
        /*0b4e*/ 	.byte	0x04
	.zero		1


	//   ....[166]....
        /*0b50*/ 	.word	0x00004d90
        /*0b54*/ 	.word	0x000000ff
        /*0b58*/ 	.word	0x00000008
        /*0b5c*/ 	.short	0x010a
        /*0b5e*/ 	.byte	0x04
	.zero		1


	//   ....[167]....
        /*0b60*/ 	.word	0x00004db0
        /*0b64*/ 	.word	0x000000ff
        /*0b68*/ 	.word	0x00000008
        /*0b6c*/ 	.short	0x010a
        /*0b6e*/ 	.byte	0x04
	.zero		1


	//   ....[168]....
        /*0b70*/ 	.word	0x00004e70
        /*0b74*/ 	.word	0x000000ff
        /*0b78*/ 	.word	0x00000000
        /*0b7c*/ 	.short	0x0101
        /*0b7e*/ 	.byte	0x05
	.zero		1


	//   ....[169]....
        /*0b80*/ 	.word	0x00005150
        /*0b84*/ 	.word	0x00000000
        /*0b88*/ 	.word	0x000002b0
        /*0b8c*/ 	.short	0x010a
        /*0b8e*/ 	.byte	0xff
	.zero		1


	//   ....[170]....
        /*0b90*/ 	.word	0x00005210
        /*0b94*/ 	.word	0x00000000
        /*0b98*/ 	.word	0x00000000
        /*0b9c*/ 	.short	0x0101
        /*0b9e*/ 	.byte	0xff
	.zero		1


	//   ....[171]....
        /*0ba0*/ 	.word	0x000052c0
        /*0ba4*/ 	.word	0x000000ff
        /*0ba8*/ 	.word	0x00000000
        /*0bac*/ 	.short	0x010a
        /*0bae*/ 	.byte	0x04
	.zero		1


	//   ....[172]....
        /*0bb0*/ 	.word	0x000052d0
        /*0bb4*/ 	.word	0x000000ff
        /*0bb8*/ 	.word	0x000002f0
        /*0bbc*/ 	.short	0x010a
        /*0bbe*/ 	.byte	0x09
	.zero		1


	//   ....[173]....
        /*0bc0*/ 	.word	0x00005390
        /*0bc4*/ 	.word	0x000000ff
        /*0bc8*/ 	.word	0x00000000
        /*0bcc*/ 	.short	0x010a
        /*0bce*/ 	.byte	0x07
	.zero		1


	//   ....[174]....
        /*0bd0*/ 	.word	0x000054d0
        /*0bd4*/ 	.word	0x000000ff
        /*0bd8*/ 	.word	0x00000000
        /*0bdc*/ 	.short	0x010a
        /*0bde*/ 	.byte	0x04
	.zero		1


	//   ....[175]....
        /*0be0*/ 	.word	0x000056d0
        /*0be4*/ 	.word	0x000000ff
        /*0be8*/ 	.word	0x00000000
        /*0bec*/ 	.short	0x010a
        /*0bee*/ 	.byte	0x07
	.zero		1


	//   ....[176]....
        /*0bf0*/ 	.word	0x00005760
        /*0bf4*/ 	.word	0x000000ff
        /*0bf8*/ 	.word	0x00000000
        /*0bfc*/ 	.short	0x010a
        /*0bfe*/ 	.byte	0x07
	.zero		1


	//   ....[177]....
        /*0c00*/ 	.word	0x000057f0
        /*0c04*/ 	.word	0x000000ff
        /*0c08*/ 	.word	0x00000000
        /*0c0c*/ 	.short	0x010a
        /*0c0e*/ 	.byte	0x07
	.zero		1


	//   ....[178]....
        /*0c10*/ 	.word	0x00005890
        /*0c14*/ 	.word	0x00000000
        /*0c18*/ 	.word	0x00000000
        /*0c1c*/ 	.short	0x010a
        /*0c1e*/ 	.byte	0xff
	.zero		1


	//   ....[179]....
        /*0c20*/ 	.word	0x000058d0
        /*0c24*/ 	.word	0x00000000
        /*0c28*/ 	.word	0x00000000
        /*0c2c*/ 	.short	0x010a
        /*0c2e*/ 	.byte	0xff
	.zero		1


	//   ....[180]....
        /*0c30*/ 	.word	0x00005940
        /*0c34*/ 	.word	0x000000ff
        /*0c38*/ 	.word	0x00000000
        /*0c3c*/ 	.short	0x0101
        /*0c3e*/ 	.byte	0x05
	.zero		1


	//   ....[181]....
        /*0c40*/ 	.word	0x00005980
        /*0c44*/ 	.word	0x000000ff
        /*0c48*/ 	.word	0x00000330
        /*0c4c*/ 	.short	0x010a
        /*0c4e*/ 	.byte	0x06
	.zero		1


	//   ....[182]....
        /*0c50*/ 	.word	0x000059e0
        /*0c54*/ 	.word	0x000000ff
        /*0c58*/ 	.word	0x00000000
        /*0c5c*/ 	.short	0x0101
        /*0c5e*/ 	.byte	0x05
	.zero		1


	//   ....[183]....
        /*0c60*/ 	.word	0x00005e30
        /*0c64*/ 	.word	0x00000007
        /*0c68*/ 	.word	0x000002b0
        /*0c6c*/ 	.short	0x010a
        /*0c6e*/ 	.byte	0xff
	.zero		1


	//   ....[184]....
        /*0c70*/ 	.word	0x00005fa0
        /*0c74*/ 	.word	0x00000000
        /*0c78*/ 	.word	0x00000000
        /*0c7c*/ 	.short	0x0101
        /*0c7e*/ 	.byte	0xff
	.zero		1


	//   ....[185]....
        /*0c80*/ 	.word	0x000063b0
        /*0c84*/ 	.word	0x000000ff
        /*0c88*/ 	.word	0x000002a8
        /*0c8c*/ 	.short	0x010a
        /*0c8e*/ 	.byte	0x13
	.zero		1


	//   ....[186]....
        /*0c90*/ 	.word	0x00006520
        /*0c94*/ 	.word	0x000000ff
        /*0c98*/ 	.word	0x00000298
        /*0c9c*/ 	.short	0x010a
        /*0c9e*/ 	.byte	0x13
	.zero		1


	//   ....[187]....
        /*0ca0*/ 	.word	0x00006730
        /*0ca4*/ 	.word	0x000000ff
        /*0ca8*/ 	.word	0x00000290
        /*0cac*/ 	.short	0x010b
        /*0cae*/ 	.byte	0x13
	.zero		1


	//   ....[188]....
        /*0cb0*/ 	.word	0x00006740
        /*0cb4*/ 	.word	0x000000ff
        /*0cb8*/ 	.word	0x00000000
        /*0cbc*/ 	.short	0x0101
        /*0cbe*/ 	.byte	0x36
	.zero		1


	//   ....[189]....
        /*0cc0*/ 	.word	0x00006780
        /*0cc4*/ 	.word	0x00000000
        /*0cc8*/ 	.word	0x00000298
        /*0ccc*/ 	.short	0x010a
        /*0cce*/ 	.byte	0xff
	.zero		1


	//   ....[190]....
        /*0cd0*/ 	.word	0x00006a80
        /*0cd4*/ 	.word	0x00000003
        /*0cd8*/ 	.word	0x000002b0
        /*0cdc*/ 	.short	0x010a
        /*0cde*/ 	.byte	0xff
	.zero		1


	//   ....[191]....
        /*0ce0*/ 	.word	0x00006c00
        /*0ce4*/ 	.word	0x00000000
        /*0ce8*/ 	.word	0x00000000
        /*0cec*/ 	.short	0x0101
        /*0cee*/ 	.byte	0xff
	.zero		1


	//   ....[192]....
        /*0cf0*/ 	.word	0x000075f0
        /*0cf4*/ 	.word	0x000000ff
        /*0cf8*/ 	.word	0x00000290
        /*0cfc*/ 	.short	0x010a
        /*0cfe*/ 	.byte	0x39
	.zero		1


	//   ....[193]....
        /*0d00*/ 	.word	0x00007600
        /*0d04*/ 	.word	0x0000008f
        /*0d08*/ 	.word	0x000002d0
        /*0d0c*/ 	.short	0x010a
        /*0d0e*/ 	.byte	0xff
	.zero		1


	//   ....[194]....
        /*0d10*/ 	.word	0x00007790
        /*0d14*/ 	.word	0x000000ff
        /*0d18*/ 	.word	0x00000290
        /*0d1c*/ 	.short	0x010a
        /*0d1e*/ 	.byte	0x39
	.zero		1


	//   ....[195]....
        /*0d20*/ 	.word	0x00007890
        /*0d24*/ 	.word	0x000000ff
        /*0d28*/ 	.word	0x00000000
        /*0d2c*/ 	.short	0x0101
        /*0d2e*/ 	.byte	0x04
	.zero		1


	//   ....[196]....
        /*0d30*/ 	.word	0x000078f0
        /*0d34*/ 	.word	0x0000008f
        /*0d38*/ 	.word	0x000002d0
        /*0d3c*/ 	.short	0x010a
        /*0d3e*/ 	.byte	0xff
	.zero		1


	//   ....[197]....
        /*0d40*/ 	.word	0x00007ee0
        /*0d44*/ 	.word	0x0000008f
        /*0d48*/ 	.word	0x00000000
        /*0d4c*/ 	.short	0x0101
        /*0d4e*/ 	.byte	0xff
	.zero		1


	//   ....[198]....
        /*0d50*/ 	.word	0x00008d40
        /*0d54*/ 	.word	0x00000000
        /*0d58*/ 	.word	0x00000320
        /*0d5c*/ 	.short	0x010a
        /*0d5e*/ 	.byte	0xff
	.zero		1


	//   ....[199]....
        /*0d60*/ 	.word	0x00008da0
        /*0d64*/ 	.word	0x00000000
        /*0d68*/ 	.word	0x00000148
        /*0d6c*/ 	.short	0x010a
        /*0d6e*/ 	.byte	0xff
	.zero		1


	//   ....[200]....
        /*0d70*/ 	.word	0x00008e00
        /*0d74*/ 	.word	0x00000000
        /*0d78*/ 	.word	0x00000148
        /*0d7c*/ 	.short	0x010a
        /*0d7e*/ 	.byte	0xff
	.zero		1


	//   ....[201]....
        /*0d80*/ 	.word	0x00008e50
        /*0d84*/ 	.word	0x00000003
        /*0d88*/ 	.word	0x000002b0
        /*0d8c*/ 	.short	0x010a
        /*0d8e*/ 	.byte	0xff
	.zero		1


	//   ....[202]....
        /*0d90*/ 	.word	0x00008eb0
        /*0d94*/ 	.word	0x00000000
        /*0d98*/ 	.word	0x00000000
        /*0d9c*/ 	.short	0x010a
        /*0d9e*/ 	.byte	0xff
	.zero		1


	//   ....[203]....
        /*0da0*/ 	.word	0x00008f10
        /*0da4*/ 	.word	0x00000000
        /*0da8*/ 	.word	0x00000000
        /*0dac*/ 	.short	0x010a
        /*0dae*/ 	.byte	0xff
	.zero		1


	//   ....[204]....
        /*0db0*/ 	.word	0x00008f70
        /*0db4*/ 	.word	0x00000000
        /*0db8*/ 	.word	0x00000000
        /*0dbc*/ 	.short	0x010a
        /*0dbe*/ 	.byte	0xff
	.zero		1


	//   ....[205]....
        /*0dc0*/ 	.word	0x00008fd0
        /*0dc4*/ 	.word	0x00000000
        /*0dc8*/ 	.word	0x00000000
        /*0dcc*/ 	.short	0x010a
        /*0dce*/ 	.byte	0xff
	.zero		1


	//   ....[206]....
        /*0dd0*/ 	.word	0x00009030
        /*0dd4*/ 	.word	0x00000000
        /*0dd8*/ 	.word	0x00000000
        /*0ddc*/ 	.short	0x010a
        /*0dde*/ 	.byte	0xff
	.zero		1


	//   ....[207]....
        /*0de0*/ 	.word	0x00009090
        /*0de4*/ 	.word	0x00000000
        /*0de8*/ 	.word	0x00000000
        /*0dec*/ 	.short	0x010a
        /*0dee*/ 	.byte	0xff
	.zero		1


	//   ....[208]....
        /*0df0*/ 	.word	0x000090f0
        /*0df4*/ 	.word	0x00000000
        /*0df8*/ 	.word	0x00000000
        /*0dfc*/ 	.short	0x010a
        /*0dfe*/ 	.byte	0xff
	.zero		1


	//   ....[209]....
        /*0e00*/ 	.word	0x00009150
        /*0e04*/ 	.word	0x00000000
        /*0e08*/ 	.word	0x00000000
        /*0e0c*/ 	.short	0x010a
        /*0e0e*/ 	.byte	0xff
	.zero		1


	//   ....[210]....
        /*0e10*/ 	.word	0x000091b0
        /*0e14*/ 	.word	0x00000000
        /*0e18*/ 	.word	0x00000000
        /*0e1c*/ 	.short	0x010a
        /*0e1e*/ 	.byte	0xff
	.zero		1


	//   ....[211]....
        /*0e20*/ 	.word	0x00009210
        /*0e24*/ 	.word	0x00000000
        /*0e28*/ 	.word	0x00000000
        /*0e2c*/ 	.short	0x010a
        /*0e2e*/ 	.byte	0xff
	.zero		1


	//   ....[212]....
        /*0e30*/ 	.word	0x00009270
        /*0e34*/ 	.word	0x00000000
        /*0e38*/ 	.word	0x00000000
        /*0e3c*/ 	.short	0x010a
        /*0e3e*/ 	.byte	0xff
	.zero		1


	//   ....[213]....
        /*0e40*/ 	.word	0x000092d0
        /*0e44*/ 	.word	0x00000000
        /*0e48*/ 	.word	0x00000000
        /*0e4c*/ 	.short	0x010a
        /*0e4e*/ 	.byte	0xff
	.zero		1


	//   ....[214]....
        /*0e50*/ 	.word	0x00009330
        /*0e54*/ 	.word	0x00000000
        /*0e58*/ 	.word	0x00000000
        /*0e5c*/ 	.short	0x010a
        /*0e5e*/ 	.byte	0xff
	.zero		1


	//   ....[215]....
        /*0e60*/ 	.word	0x00009390
        /*0e64*/ 	.word	0x00000000
        /*0e68*/ 	.word	0x00000000
        /*0e6c*/ 	.short	0x010a
        /*0e6e*/ 	.byte	0xff
	.zero		1


	//   ....[216]....
        /*0e70*/ 	.word	0x000093f0
        /*0e74*/ 	.word	0x00000000
        /*0e78*/ 	.word	0x00000000
        /*0e7c*/ 	.short	0x010a
        /*0e7e*/ 	.byte	0xff
	.zero		1


	//   ....[217]....
        /*0e80*/ 	.word	0x00009450
        /*0e84*/ 	.word	0x00000000
        /*0e88*/ 	.word	0x00000000
        /*0e8c*/ 	.short	0x010a
        /*0e8e*/ 	.byte	0xff
	.zero		1


	//   ....[218]....
        /*0e90*/ 	.word	0x000094b0
        /*0e94*/ 	.word	0x00000000
        /*0e98*/ 	.word	0x00000000
        /*0e9c*/ 	.short	0x010a
        /*0e9e*/ 	.byte	0xff
	.zero		1


	//   ....[219]....
        /*0ea0*/ 	.word	0x00009510
        /*0ea4*/ 	.word	0x00000000
        /*0ea8*/ 	.word	0x00000000
        /*0eac*/ 	.short	0x010a
        /*0eae*/ 	.byte	0xff
	.zero		1


	//   ....[220]....
        /*0eb0*/ 	.word	0x00009570
        /*0eb4*/ 	.word	0x00000000
        /*0eb8*/ 	.word	0x00000000
        /*0ebc*/ 	.short	0x010a
        /*0ebe*/ 	.byte	0xff
	.zero		1


	//   ....[221]....
        /*0ec0*/ 	.word	0x000095d0
        /*0ec4*/ 	.word	0x00000000
        /*0ec8*/ 	.word	0x00000000
        /*0ecc*/ 	.short	0x010a
        /*0ece*/ 	.byte	0xff
	.zero		1


	//   ....[222]....
        /*0ed0*/ 	.word	0x00009630
        /*0ed4*/ 	.word	0x00000000
        /*0ed8*/ 	.word	0x00000000
        /*0edc*/ 	.short	0x010a
        /*0ede*/ 	.byte	0xff
	.zero		1


	//   ....[223]....
        /*0ee0*/ 	.word	0x00009690
        /*0ee4*/ 	.word	0x00000000
        /*0ee8*/ 	.word	0x00000000
        /*0eec*/ 	.short	0x010a
        /*0eee*/ 	.byte	0xff
	.zero		1


	//   ....[224]....
        /*0ef0*/ 	.word	0x000096f0
        /*0ef4*/ 	.word	0x00000000
        /*0ef8*/ 	.word	0x00000000
        /*0efc*/ 	.short	0x010a
        /*0efe*/ 	.byte	0xff
	.zero		1


	//   ....[225]....
        /*0f00*/ 	.word	0x00009750
        /*0f04*/ 	.word	0x00000000
        /*0f08*/ 	.word	0x00000000
        /*0f0c*/ 	.short	0x010a
        /*0f0e*/ 	.byte	0xff
	.zero		1


	//   ....[226]....
        /*0f10*/ 	.word	0x000097b0
        /*0f14*/ 	.word	0x00000000
        /*0f18*/ 	.word	0x00000000
        /*0f1c*/ 	.short	0x010a
        /*0f1e*/ 	.byte	0xff
	.zero		1


	//   ....[227]....
        /*0f20*/ 	.word	0x00009810
        /*0f24*/ 	.word	0x00000000
        /*0f28*/ 	.word	0x00000000
        /*0f2c*/ 	.short	0x010a
        /*0f2e*/ 	.byte	0xff
	.zero		1


	//   ....[228]....
        /*0f30*/ 	.word	0x00009870
        /*0f34*/ 	.word	0x00000000
        /*0f38*/ 	.word	0x00000000
        /*0f3c*/ 	.short	0x010a
        /*0f3e*/ 	.byte	0xff
	.zero		1


	//   ....[229]....
        /*0f40*/ 	.word	0x000098d0
        /*0f44*/ 	.word	0x00000000
        /*0f48*/ 	.word	0x00000000
        /*0f4c*/ 	.short	0x010a
        /*0f4e*/ 	.byte	0xff
	.zero		1


	//   ....[230]....
        /*0f50*/ 	.word	0x00009930
        /*0f54*/ 	.word	0x00000000
        /*0f58*/ 	.word	0x00000000
        /*0f5c*/ 	.short	0x010a
        /*0f5e*/ 	.byte	0xff
	.zero		1


	//   ....[231]....
        /*0f60*/ 	.word	0x00009990
        /*0f64*/ 	.word	0x00000000
        /*0f68*/ 	.word	0x00000000
        /*0f6c*/ 	.short	0x010a
        /*0f6e*/ 	.byte	0xff
	.zero		1


	//   ....[232]....
        /*0f70*/ 	.word	0x000099f0
        /*0f74*/ 	.word	0x00000000
        /*0f78*/ 	.word	0x00000000
        /*0f7c*/ 	.short	0x010a
        /*0f7e*/ 	.byte	0xff
	.zero		1


	//   ....[233]....
        /*0f80*/ 	.word	0x00009a50
        /*0f84*/ 	.word	0x00000000
        /*0f88*/ 	.word	0x00000000
        /*0f8c*/ 	.short	0x010a
        /*0f8e*/ 	.byte	0xff
	.zero		1


	//   ....[234]....
        /*0f90*/ 	.word	0x00009ab0
        /*0f94*/ 	.word	0x00000000
        /*0f98*/ 	.word	0x00000000
        /*0f9c*/ 	.short	0x010a
        /*0f9e*/ 	.byte	0xff
	.zero		1


	//   ....[235]....
        /*0fa0*/ 	.word	0x00009b10
        /*0fa4*/ 	.word	0x00000000
        /*0fa8*/ 	.word	0x00000000
        /*0fac*/ 	.short	0x010a
        /*0fae*/ 	.byte	0xff
	.zero		1


	//   ....[236]....
        /*0fb0*/ 	.word	0x00009b70
        /*0fb4*/ 	.word	0x00000000
        /*0fb8*/ 	.word	0x00000000
        /*0fbc*/ 	.short	0x010a
        /*0fbe*/ 	.byte	0xff
	.zero		1


	//   ....[237]....
        /*0fc0*/ 	.word	0x00009bd0
        /*0fc4*/ 	.word	0x00000000
        /*0fc8*/ 	.word	0x00000000
        /*0fcc*/ 	.short	0x010a
        /*0fce*/ 	.byte	0xff
	.zero		1


	//   ....[238]....
        /*0fd0*/ 	.word	0x00009c30
        /*0fd4*/ 	.word	0x00000000
        /*0fd8*/ 	.word	0x00000000
        /*0fdc*/ 	.short	0x010a
        /*0fde*/ 	.byte	0xff
	.zero		1


	//   ....[239]....
        /*0fe0*/ 	.word	0x00009c90
        /*0fe4*/ 	.word	0x00000000
        /*0fe8*/ 	.word	0x00000000
        /*0fec*/ 	.short	0x010a
        /*0fee*/ 	.byte	0xff
	.zero		1


	//   ....[240]....
        /*0ff0*/ 	.word	0x00009cf0
        /*0ff4*/ 	.word	0x00000000
        /*0ff8*/ 	.word	0x00000000
        /*0ffc*/ 	.short	0x010a
        /*0ffe*/ 	.byte	0xff
	.zero		1


	//   ....[241]....
        /*1000*/ 	.word	0x00009d50
        /*1004*/ 	.word	0x00000000
        /*1008*/ 	.word	0x00000000
        /*100c*/ 	.short	0x010a
        /*100e*/ 	.byte	0xff
	.zero		1


	//   ....[242]....
        /*1010*/ 	.word	0x00009da0
        /*1014*/ 	.word	0x00000002
        /*1018*/ 	.word	0x00000310
        /*101c*/ 	.short	0x010a
        /*101e*/ 	.byte	0xff
	.zero		1


	//   ....[243]....
        /*1020*/ 	.word	0x00009e00
        /*1024*/ 	.word	0x00000002
        /*1028*/ 	.word	0x000002c0
        /*102c*/ 	.short	0x010a
        /*102e*/ 	.byte	0xff
	.zero		1


	//   ....[244]....
        /*1030*/ 	.word	0x00009e50
        /*1034*/ 	.word	0x00000002
        /*1038*/ 	.word	0x000002b0
        /*103c*/ 	.short	0x010a
        /*103e*/ 	.byte	0xff
	.zero		1


	//   ....[245]....
        /*1040*/ 	.word	0x00009eb0
        /*1044*/ 	.word	0x00000000
        /*1048*/ 	.word	0x000002c0
        /*104c*/ 	.short	0x010a
        /*104e*/ 	.byte	0xff
	.zero		1


	//   ....[246]....
        /*1050*/ 	.word	0x00009f10
        /*1054*/ 	.word	0x00000005
        /*1058*/ 	.word	0x00000008
        /*105c*/ 	.short	0x010a
        /*105e*/ 	.byte	0xff
	.zero		1


	//   ....[247]....
        /*1060*/ 	.word	0x0000a000
        /*1064*/ 	.word	0x00000000
        /*1068*/ 	.word	0x00000008
        /*106c*/ 	.short	0x010a
        /*106e*/ 	.byte	0xff
	.zero		1


	//   ....[248]....
        /*1070*/ 	.word	0x0000a050
        /*1074*/ 	.word	0x00000000
        /*1078*/ 	.word	0x000002b0
        /*107c*/ 	.short	0x010a
        /*107e*/ 	.byte	0xff
	.zero		1


	//   ....[249]....
        /*1080*/ 	.word	0x0000a0b0
        /*1084*/ 	.word	0x00000000
        /*1088*/ 	.word	0x000002f0
        /*108c*/ 	.short	0x010a
        /*108e*/ 	.byte	0xff
	.zero		1


	//   ....[250]....
        /*1090*/ 	.word	0x0000a110
        /*1094*/ 	.word	0x00000000
        /*1098*/ 	.word	0x00000000
        /*109c*/ 	.short	0x010a
        /*109e*/ 	.byte	0xff
	.zero		1


	//   ....[251]....
        /*10a0*/ 	.word	0x0000a170
        /*10a4*/ 	.word	0x00000000
        /*10a8*/ 	.word	0x00000000
        /*10ac*/ 	.short	0x010a
        /*10ae*/ 	.byte	0xff
	.zero		1


	//   ....[252]....
        /*10b0*/ 	.word	0x0000a1d0
        /*10b4*/ 	.word	0x00000000
        /*10b8*/ 	.word	0x00000000
        /*10bc*/ 	.short	0x010a
        /*10be*/ 	.byte	0xff
	.zero		1


	//   ....[253]....
        /*10c0*/ 	.word	0x0000a230
        /*10c4*/ 	.word	0x00000000
        /*10c8*/ 	.word	0x00000000
        /*10cc*/ 	.short	0x010a
        /*10ce*/ 	.byte	0xff
	.zero		1


	//   ....[254]....
        /*10d0*/ 	.word	0x0000a290
        /*10d4*/ 	.word	0x00000000
        /*10d8*/ 	.word	0x00000330
        /*10dc*/ 	.short	0x010a
        /*10de*/ 	.byte	0xff
	.zero		1


	//   ....[255]....
        /*10e0*/ 	.word	0x0000a2e0
        /*10e4*/ 	.word	0x00000007
        /*10e8*/ 	.word	0x000002b0
        /*10ec*/ 	.short	0x010a
        /*10ee*/ 	.byte	0xff
	.zero		1


	//   ....[0]....
        /*10f0*/ 	.word	0x0000a340
        /*10f4*/ 	.word	0x00000000
        /*10f8*/ 	.word	0x000002a8
        /*10fc*/ 	.short	0x010a
        /*10fe*/ 	.byte	0xff
	.zero		1


	//   ....[1]....
        /*1100*/ 	.word	0x0000a3a0
        /*1104*/ 	.word	0x00000000
        /*1108*/ 	.word	0x00000298
        /*110c*/ 	.short	0x010a
        /*110e*/ 	.byte	0xff
	.zero		1


	//   ....[2]....
        /*1110*/ 	.word	0x0000a3f0
        /*1114*/ 	.word	0x00000003
        /*1118*/ 	.word	0x000002b0
        /*111c*/ 	.short	0x010a
        /*111e*/ 	.byte	0xff
	.zero		1


	//   ....[3]....
        /*1120*/ 	.word	0x0000a450
        /*1124*/ 	.word	0x00000000
        /*1128*/ 	.word	0x00000290
        /*112c*/ 	.short	0x010a
        /*112e*/ 	.byte	0xff
	.zero		1


	//   ....[4]....
        /*1130*/ 	.word	0x0000a4a0
        /*1134*/ 	.word	0x0000008f
        /*1138*/ 	.word	0x000002d0
        /*113c*/ 	.short	0x010a
        /*113e*/ 	.byte	0xff
	.zero		1


	//----- nvinfo : EIATTR_NUM_MBARRIERS
	.align		4
.L_47:
        /*1140*/ 	.byte	0x03, 0x38
        /*1142*/ 	.short	0x0067


	//----- nvinfo : EIATTR_EXIT_INSTR_OFFSETS
	.align		4
        /*1144*/ 	.byte	0x04, 0x1c
        /*1146*/ 	.short	(.L_49 - .L_48)


	//   ....[0]....
.L_48:
        /*1148*/ 	.word	0x00004480


	//   ....[1]....
        /*114c*/ 	.word	0x00004970


	//   ....[2]....
        /*1150*/ 	.word	0x000049d0


	//   ....[3]....
        /*1154*/ 	.word	0x00005c00


	//   ....[4]....
        /*1158*/ 	.word	0x000067b0


	//   ....[5]....
        /*115c*/ 	.word	0x000067f0


	//   ....[6]....
        /*1160*/ 	.word	0x00008d30


	//----- nvinfo : EIATTR_MAX_THREADS
	.align		4
.L_49:
        /*1164*/ 	.byte	0x04, 0x05
        /*1166*/ 	.short	(.L_51 - .L_50)
.L_50:
        /*1168*/ 	.word	0x00000100
        /*116c*/ 	.word	0x00000001
        /*1170*/ 	.word	0x00000001


	//----- nvinfo : EIATTR_CRS_STACK_SIZE
	.align		4
.L_51:
        /*1174*/ 	.byte	0x04, 0x1e
        /*1176*/ 	.short	(.L_53 - .L_52)
.L_52:
        /*1178*/ 	.word	0x00000000


	//----- nvinfo : EIATTR_CBANK_PARAM_SIZE
	.align		4
.L_53:
        /*117c*/ 	.byte	0x03, 0x19
        /*117e*/ 	.short	0x0800


	//----- nvinfo : EIATTR_PARAM_CBANK
	.align		4
        /*1180*/ 	.byte	0x04, 0x0a
        /*1182*/ 	.short	(.L_55 - .L_54)
	.align		4
.L_54:
        /*1184*/ 	.word	index@(.nv.constant0._ZN7cutlass13device_kernelINS_4gemm6kernel13GemmUniversalIN4cute5tupleIJiiiiEEENS1_10collective13CollectiveMmaINS1_35MainloopSm100TmaUmmaWarpSpecializedILi41ELi2ELi4ENS5_IJNS4_1CILi4EEENSA_ILi2EEENSA_ILi1EEEEEEEENS5_IJNSA_ILi256EEENSA_ILi64EEENSA_ILi32EEEEEENS_12float_e4m3_tENS5_IJlSD_lEEESK_SL_NS4_8TiledMMAINS4_8MMA_AtomIJNS4_10MMA_TraitsINS4_25SM100_MMA_F8F6F4_2x1SM_SSEJSK_SK_fSG_SH_NS4_17integral_constantINS4_4UMMA5MajorELSS_0EEEST_NSQ_INSR_7ScaleInELSU_0EEESV_EEEEEENS4_6LayoutINS5_IJSD_SD_SD_EEENS5_IJNSA_ILi0EEES10_S10_EEEEENS5_IJNS4_10UnderscoreES13_S13_EEEEENS4_28SM100_TMA_2SM_LOAD_MULTICASTENS4_14ComposedLayoutINS4_7SwizzleILi1ELi4ELi3EEENS4_18smem_ptr_flag_bitsILi8EEENSY_INS5_IJNSA_ILi8EEESI_EEENS5_IJSI_SD_EEEEEEEvNS4_8identityES16_S1G_vS1H_EENS_8epilogue10collective18CollectiveEpilogueINS1J_23Sm100TmaWarpSpecializedILi1ELi1ELi64ELb0ELb0EEEJNS5_IJNSA_ILi128EEESH_SI_EEENS5_IJNSY_IS1O_SD_EENSY_ISH_SD_EEEEESK_SL_SK_SL_NS1J_6fusion15FusionCallbacksIS1N_NS1T_17LinearCombinationISK_fSK_fLNS_15FloatRoundStyleE2EEES1P_S1S_JEEENS4_5SM1004TMEM4LOAD26SM100_TMEM_LOAD_32dp32b64xENS4_13SM90_TMA_LOADENS17_INS18_ILi2ELi4ELi3EEES1B_NSY_INS5_IJS1C_SH_EEENS5_IJSH_SD_EEEEEEENS4_39AutoVectorizingCopyWithAssumedAlignmentILi128EEENS4_14SM90_TMA_STOREES28_S2A_S2A_EEEvvEEEEvNT_6ParamsE)
        /*1188*/ 	.short	0x0380
        /*118a*/ 	.short	0x0800


	//----- nvinfo : EIATTR_SW_WAR
	.align		4
.L_55:
        /*118c*/ 	.byte	0x04, 0x36
        /*118e*/ 	.short	(.L_57 - .L_56)
.L_56:
        /*1190*/ 	.word	0x00000008
.L_57:


//--------------------- .nv.callgraph             --------------------------
	.section	.nv.callgraph,"",@"SHT_CUDA_CALLGRAPH"
	.align	4
	.sectionentsize	8
	.align		4
        /*0000*/ 	.word	0x00000000
	.align		4
        /*0004*/ 	.word	0xffffffff
	.align		4
        /*0008*/ 	.word	index@(_ZN7cutlass13device_kernelINS_4gemm6kernel13GemmUniversalIN4cute5tupleIJiiiiEEENS1_10collective13CollectiveMmaINS1_35MainloopSm100TmaUmmaWarpSpecializedILi41ELi2ELi4ENS5_IJNS4_1CILi4EEENSA_ILi2EEENSA_ILi1EEEEEEEENS5_IJNSA_ILi256EEENSA_ILi64EEENSA_ILi32EEEEEENS_12float_e4m3_tENS5_IJlSD_lEEESK_SL_NS4_8TiledMMAINS4_8MMA_AtomIJNS4_10MMA_TraitsINS4_25SM100_MMA_F8F6F4_2x1SM_SSEJSK_SK_fSG_SH_NS4_17integral_constantINS4_4UMMA5MajorELSS_0EEEST_NSQ_INSR_7ScaleInELSU_0EEESV_EEEEEENS4_6LayoutINS5_IJSD_SD_SD_EEENS5_IJNSA_ILi0EEES10_S10_EEEEENS5_IJNS4_10UnderscoreES13_S13_EEEEENS4_28SM100_TMA_2SM_LOAD_MULTICASTENS4_14ComposedLayoutINS4_7SwizzleILi1ELi4ELi3EEENS4_18smem_ptr_flag_bitsILi8EEENSY_INS5_IJNSA_ILi8EEESI_EEENS5_IJSI_SD_EEEEEEEvNS4_8identityES16_S1G_vS1H_EENS_8epilogue10collective18CollectiveEpilogueINS1J_23Sm100TmaWarpSpecializedILi1ELi1ELi64ELb0ELb0EEEJNS5_IJNSA_ILi128EEESH_SI_EEENS5_IJNSY_IS1O_SD_EENSY_ISH_SD_EEEEESK_SL_SK_SL_NS1J_6fusion15FusionCallbacksIS1N_NS1T_17LinearCombinationISK_fSK_fLNS_15FloatRoundStyleE2EEES1P_S1S_JEEENS4_5SM1004TMEM4LOAD26SM100_TMEM_LOAD_32dp32b64xENS4_13SM90_TMA_LOADENS17_INS18_ILi2ELi4ELi3EEES1B_NSY_INS5_IJS1C_SH_EEENS5_IJSH_SD_EEEEEEENS4_39AutoVectorizingCopyWithAssumedAlignmentILi128EEENS4_14SM90_TMA_STOREES28_S2A_S2A_EEEvvEEEEvNT_6ParamsE)
	.align		4
        /*000c*/ 	.word	index@(__assertfail)
	.align		4
        /*0010*/ 	.word	0x00000000
	.align		4
        /*0014*/ 	.word	0xfffffffe
	.align		4
        /*0018*/ 	.word	0x00000000
	.align		4
        /*001c*/ 	.word	0xfffffffd
	.align		4
        /*0020*/ 	.word	0x00000000
	.align		4
        /*0024*/ 	.word	0xfffffffc


//--------------------- .nv.constant4             --------------------------
	.section	.nv.constant4,"a",@progbits
	.align	8
	.align		8
.nv.constant4:
        /*0000*/ 	.dword	__assertfail
	.align		8
        /*0008*/ 	.dword	__unnamed_1
	.align		8
        /*0010*/ 	.dword	__unnamed_2
	.align		8
        /*0018*/ 	.dword	_ZN40_INTERNAL_719be63c_4_k_cu_2ed4fe0c_329844cuda3std3__45__cpo5beginE
	.align		8
        /*0020*/ 	.dword	_ZN40_INTERNAL_719be63c_4_k_cu_2ed4fe0c_329844cuda3std3__45__cpo3endE
	.align		8
        /*0028*/ 	.dword	_ZN40_INTERNAL_719be63c_4_k_cu_2ed4fe0c_329844cuda3std3__45__cpo6cbeginE
	.align		8
        /*0030*/ 	.dword	_ZN40_INTERNAL_719be63c_4_k_cu_2ed4fe0c_329844cuda3std3__45__cpo4cendE
	.align		8
        /*0038*/ 	.dword	_ZN40_INTERNAL_719be63c_4_k_cu_2ed4fe0c_329844cuda3std3__442_GLOBAL__N__719be63c_4_k_cu_2ed4fe0c_329846ignoreE
	.align		8
        /*0040*/ 	.dword	_ZN40_INTERNAL_719be63c_4_k_cu_2ed4fe0c_329844cuda3std3__419piecewise_constructE
	.align		8
        /*0048*/ 	.dword	_ZN40_INTERNAL_719be63c_4_k_cu_2ed4fe0c_329844cuda3std3__48in_placeE
	.align		8
        /*0050*/ 	.dword	_ZN40_INTERNAL_719be63c_4_k_cu_2ed4fe0c_329844cuda3std6ranges3__45__cpo4swapE
	.align		8
        /*0058*/ 	.dword	_ZN40_INTERNAL_719be63c_4_k_cu_2ed4fe0c_329844cuda3std6ranges3__45__cpo9iter_moveE
	.align		8
        /*0060*/ 	.dword	_ZN40_INTERNAL_719be63c_4_k_cu_2ed4fe0c_329844cute7productE
	.align		8
        /*0068*/ 	.dword	_ZN40_INTERNAL_719be63c_4_k_cu_2ed4fe0c_329844cute1_E
	.align		8
        /*0070*/ 	.dword	$str$25
	.align		8
        /*0078*/ 	.dword	$str$26
	.align		8
        /*0080*/ 	.dword	$str$27
	.align		8
        /*0088*/ 	.dword	$str$28


//--------------------- .text._ZN7cutlass13device_kernelINS_4gemm6kernel13GemmUniversalIN4cute5tupleIJiiiiEEENS1_10collective13CollectiveMmaINS1_35MainloopSm100TmaUmmaWarpSpecializedILi41ELi2ELi4ENS5_IJNS4_1CILi4EEENSA_ILi2EEENSA_ILi1EEEEEEEENS5_IJNSA_ILi256EEENSA_ILi64EEENSA_ILi32EEEEEENS_12float_e4m3_tENS5_IJlSD_lEEESK_SL_NS4_8TiledMMAINS4_8MMA_AtomIJNS4_10MMA_TraitsINS4_25SM100_MMA_F8F6F4_2x1SM_SSEJSK_SK_fSG_SH_NS4_17integral_constantINS4_4UMMA5MajorELSS_0EEEST_NSQ_INSR_7ScaleInELSU_0EEESV_EEEEEENS4_6LayoutINS5_IJSD_SD_SD_EEENS5_IJNSA_ILi0EEES10_S10_EEEEENS5_IJNS4_10UnderscoreES13_S13_EEEEENS4_28SM100_TMA_2SM_LOAD_MULTICASTENS4_14ComposedLayoutINS4_7SwizzleILi1ELi4ELi3EEENS4_18smem_ptr_flag_bitsILi8EEENSY_INS5_IJNSA_ILi8EEESI_EEENS5_IJSI_SD_EEEEEEEvNS4_8identityES16_S1G_vS1H_EENS_8epilogue10collective18CollectiveEpilogueINS1J_23Sm100TmaWarpSpecializedILi1ELi1ELi64ELb0ELb0EEEJNS5_IJNSA_ILi128EEESH_SI_EEENS5_IJNSY_IS1O_SD_EENSY_ISH_SD_EEEEESK_SL_SK_SL_NS1J_6fusion15FusionCallbacksIS1N_NS1T_17LinearCombinationISK_fSK_fLNS_15FloatRoundStyleE2EEES1P_S1S_JEEENS4_5SM1004TMEM4LOAD26SM100_TMEM_LOAD_32dp32b64xENS4_13SM90_TMA_LOADENS17_INS18_ILi2ELi4ELi3EEES1B_NSY_INS5_IJS1C_SH_EEENS5_IJSH_SD_EEEEEEENS4_39AutoVectorizingCopyWithAssumedAlignmentILi128EEENS4_14SM90_TMA_STOREES28_S2A_S2A_EEEvvEEEEvNT_6ParamsE --------------------------
	.section	.text._ZN7cutlass13device_kernelINS_4gemm6kernel13GemmUniversalIN4cute5tupleIJiiiiEEENS1_10collective13CollectiveMmaINS1_35MainloopSm100TmaUmmaWarpSpecializedILi41ELi2ELi4ENS5_IJNS4_1CILi4EEENSA_ILi2EEENSA_ILi1EEEEEEEENS5_IJNSA_ILi256EEENSA_ILi64EEENSA_ILi32EEEEEENS_12float_e4m3_tENS5_IJlSD_lEEESK_SL_NS4_8TiledMMAINS4_8MMA_AtomIJNS4_10MMA_TraitsINS4_25SM100_MMA_F8F6F4_2x1SM_SSEJSK_SK_fSG_SH_NS4_17integral_constantINS4_4UMMA5MajorELSS_0EEEST_NSQ_INSR_7ScaleInELSU_0EEESV_EEEEEENS4_6LayoutINS5_IJSD_SD_SD_EEENS5_IJNSA_ILi0EEES10_S10_EEEEENS5_IJNS4_10UnderscoreES13_S13_EEEEENS4_28SM100_TMA_2SM_LOAD_MULTICASTENS4_14ComposedLayoutINS4_7SwizzleILi1ELi4ELi3EEENS4_18smem_ptr_flag_bitsILi8EEENSY_INS5_IJNSA_ILi8EEESI_EEENS5_IJSI_SD_EEEEEEEvNS4_8identityES16_S1G_vS1H_EENS_8epilogue10collective18CollectiveEpilogueINS1J_23Sm100TmaWarpSpecializedILi1ELi1ELi64ELb0ELb0EEEJNS5_IJNSA_ILi128EEESH_SI_EEENS5_IJNSY_IS1O_SD_EENSY_ISH_SD_EEEEESK_SL_SK_SL_NS1J_6fusion15FusionCallbacksIS1N_NS1T_17LinearCombinationISK_fSK_fLNS_15FloatRoundStyleE2EEES1P_S1S_JEEENS4_5SM1004TMEM4LOAD26SM100_TMEM_LOAD_32dp32b64xENS4_13SM90_TMA_LOADENS17_INS18_ILi2ELi4ELi3EEES1B_NSY_INS5_IJS1C_SH_EEENS5_IJSH_SD_EEEEEEENS4_39AutoVectorizingCopyWithAssumedAlignmentILi128EEENS4_14SM90_TMA_STOREES28_S2A_S2A_EEEvvEEEEvNT_6ParamsE,"ax",@progbits
	.align	128
.text._ZN7cutlass13device_kernelINS_4gemm6kernel13GemmUniversalIN4cute5tupleIJiiiiEEENS1_10collective13CollectiveMmaINS1_35MainloopSm100TmaUmmaWarpSpecializedILi41ELi2ELi4ENS5_IJNS4_1CILi4EEENSA_ILi2EEENSA_ILi1EEEEEEEENS5_IJNSA_ILi256EEENSA_ILi64EEENSA_ILi32EEEEEENS_12float_e4m3_tENS5_IJlSD_lEEESK_SL_NS4_8TiledMMAINS4_8MMA_AtomIJNS4_10MMA_TraitsINS4_25SM100_MMA_F8F6F4_2x1SM_SSEJSK_SK_fSG_SH_NS4_17integral_constantINS4_4UMMA5MajorELSS_0EEEST_NSQ_INSR_7ScaleInELSU_0EEESV_EEEEEENS4_6LayoutINS5_IJSD_SD_SD_EEENS5_IJNSA_ILi0EEES10_S10_EEEEENS5_IJNS4_10UnderscoreES13_S13_EEEEENS4_28SM100_TMA_2SM_LOAD_MULTICASTENS4_14ComposedLayoutINS4_7SwizzleILi1ELi4ELi3EEENS4_18smem_ptr_flag_bitsILi8EEENSY_INS5_IJNSA_ILi8EEESI_EEENS5_IJSI_SD_EEEEEEEvNS4_8identityES16_S1G_vS1H_EENS_8epilogue10collective18CollectiveEpilogueINS1J_23Sm100TmaWarpSpecializedILi1ELi1ELi64ELb0ELb0EEEJNS5_IJNSA_ILi128EEESH_SI_EEENS5_IJNSY_IS1O_SD_EENSY_ISH_SD_EEEEESK_SL_SK_SL_NS1J_6fusion15FusionCallbacksIS1N_NS1T_17LinearCombinationISK_fSK_fLNS_15FloatRoundStyleE2EEES1P_S1S_JEEENS4_5SM1004TMEM4LOAD26SM100_TMEM_LOAD_32dp32b64xENS4_13SM90_TMA_LOADENS17_INS18_ILi2ELi4ELi3EEES1B_NSY_INS5_IJS1C_SH_EEENS5_IJSH_SD_EEEEEEENS4_39AutoVectorizingCopyWithAssumedAlignmentILi128EEENS4_14SM90_TMA_STOREES28_S2A_S2A_EEEvvEEEEvNT_6ParamsE:
        .type           _ZN7cutlass13device_kernelINS_4gemm6kernel13GemmUniversalIN4cute5tupleIJiiiiEEENS1_10collective13CollectiveMmaINS1_35MainloopSm100TmaUmmaWarpSpecializedILi41ELi2ELi4ENS5_IJNS4_1CILi4EEENSA_ILi2EEENSA_ILi1EEEEEEEENS5_IJNSA_ILi256EEENSA_ILi64EEENSA_ILi32EEEEEENS_12float_e4m3_tENS5_IJlSD_lEEESK_SL_NS4_8TiledMMAINS4_8MMA_AtomIJNS4_10MMA_TraitsINS4_25SM100_MMA_F8F6F4_2x1SM_SSEJSK_SK_fSG_SH_NS4_17integral_constantINS4_4UMMA5MajorELSS_0EEEST_NSQ_INSR_7ScaleInELSU_0EEESV_EEEEEENS4_6LayoutINS5_IJSD_SD_SD_EEENS5_IJNSA_ILi0EEES10_S10_EEEEENS5_IJNS4_10UnderscoreES13_S13_EEEEENS4_28SM100_TMA_2SM_LOAD_MULTICASTENS4_14ComposedLayoutINS4_7SwizzleILi1ELi4ELi3EEENS4_18smem_ptr_flag_bitsILi8EEENSY_INS5_IJNSA_ILi8EEESI_EEENS5_IJSI_SD_EEEEEEEvNS4_8identityES16_S1G_vS1H_EENS_8epilogue10collective18CollectiveEpilogueINS1J_23Sm100TmaWarpSpecializedILi1ELi1ELi64ELb0ELb0EEEJNS5_IJNSA_ILi128EEESH_SI_EEENS5_IJNSY_IS1O_SD_EENSY_ISH_SD_EEEEESK_SL_SK_SL_NS1J_6fusion15FusionCallbacksIS1N_NS1T_17LinearCombinationISK_fSK_fLNS_15FloatRoundStyleE2EEES1P_S1S_JEEENS4_5SM1004TMEM4LOAD26SM100_TMEM_LOAD_32dp32b64xENS4_13SM90_TMA_LOADENS17_INS18_ILi2ELi4ELi3EEES1B_NSY_INS5_IJS1C_SH_EEENS5_IJSH_SD_EEEEEEENS4_39AutoVectorizingCopyWithAssumedAlignmentILi128EEENS4_14SM90_TMA_STOREES28_S2A_S2A_EEEvvEEEEvNT_6ParamsE,@function
        .size           _ZN7cutlass13device_kernelINS_4gemm6kernel13GemmUniversalIN4cute5tupleIJiiiiEEENS1_10collective13CollectiveMmaINS1_35MainloopSm100TmaUmmaWarpSpecializedILi41ELi2ELi4ENS5_IJNS4_1CILi4EEENSA_ILi2EEENSA_ILi1EEEEEEEENS5_IJNSA_ILi256EEENSA_ILi64EEENSA_ILi32EEEEEENS_12float_e4m3_tENS5_IJlSD_lEEESK_SL_NS4_8TiledMMAINS4_8MMA_AtomIJNS4_10MMA_TraitsINS4_25SM100_MMA_F8F6F4_2x1SM_SSEJSK_SK_fSG_SH_NS4_17integral_constantINS4_4UMMA5MajorELSS_0EEEST_NSQ_INSR_7ScaleInELSU_0EEESV_EEEEEENS4_6LayoutINS5_IJSD_SD_SD_EEENS5_IJNSA_ILi0EEES10_S10_EEEEENS5_IJNS4_10UnderscoreES13_S13_EEEEENS4_28SM100_TMA_2SM_LOAD_MULTICASTENS4_14ComposedLayoutINS4_7SwizzleILi1ELi4ELi3EEENS4_18smem_ptr_flag_bitsILi8EEENSY_INS5_IJNSA_ILi8EEESI_EEENS5_IJSI_SD_EEEEEEEvNS4_8identityES16_S1G_vS1H_EENS_8epilogue10collective18CollectiveEpilogueINS1J_23Sm100TmaWarpSpecializedILi1ELi1ELi64ELb0ELb0EEEJNS5_IJNSA_ILi128EEESH_SI_EEENS5_IJNSY_IS1O_SD_EENSY_ISH_SD_EEEEESK_SL_SK_SL_NS1J_6fusion15FusionCallbacksIS1N_NS1T_17LinearCombinationISK_fSK_fLNS_15FloatRoundStyleE2EEES1P_S1S_JEEENS4_5SM1004TMEM4LOAD26SM100_TMEM_LOAD_32dp32b64xENS4_13SM90_TMA_LOADENS17_INS18_ILi2ELi4ELi3EEES1B_NSY_INS5_IJS1C_SH_EEENS5_IJSH_SD_EEEEEEENS4_39AutoVectorizingCopyWithAssumedAlignmentILi128EEENS4_14SM90_TMA_STOREES28_S2A_S2A_EEEvvEEEEvNT_6ParamsE,(.L_x_261 - _ZN7cutlass13device_kernelINS_4gemm6kernel13GemmUniversalIN4cute5tupleIJiiiiEEENS1_10collective13CollectiveMmaINS1_35MainloopSm100TmaUmmaWarpSpecializedILi41ELi2ELi4ENS5_IJNS4_1CILi4EEENSA_ILi2EEENSA_ILi1EEEEEEEENS5_IJNSA_ILi256EEENSA_ILi64EEENSA_ILi32EEEEEENS_12float_e4m3_tENS5_IJlSD_lEEESK_SL_NS4_8TiledMMAINS4_8MMA_AtomIJNS4_10MMA_TraitsINS4_25SM100_MMA_F8F6F4_2x1SM_SSEJSK_SK_fSG_SH_NS4_17integral_constantINS4_4UMMA5MajorELSS_0EEEST_NSQ_INSR_7ScaleInELSU_0EEESV_EEEEEENS4_6LayoutINS5_IJSD_SD_SD_EEENS5_IJNSA_ILi0EEES10_S10_EEEEENS5_IJNS4_10UnderscoreES13_S13_EEEEENS4_28SM100_TMA_2SM_LOAD_MULTICASTENS4_14ComposedLayoutINS4_7SwizzleILi1ELi4ELi3EEENS4_18smem_ptr_flag_bitsILi8EEENSY_INS5_IJNSA_ILi8EEESI_EEENS5_IJSI_SD_EEEEEEEvNS4_8identityES16_S1G_vS1H_EENS_8epilogue10collective18CollectiveEpilogueINS1J_23Sm100TmaWarpSpecializedILi1ELi1ELi64ELb0ELb0EEEJNS5_IJNSA_ILi128EEESH_SI_EEENS5_IJNSY_IS1O_SD_EENSY_ISH_SD_EEEEESK_SL_SK_SL_NS1J_6fusion15FusionCallbacksIS1N_NS1T_17LinearCombinationISK_fSK_fLNS_15FloatRoundStyleE2EEES1P_S1S_JEEENS4_5SM1004TMEM4LOAD26SM100_TMEM_LOAD_32dp32b64xENS4_13SM90_TMA_LOADENS17_INS18_ILi2ELi4ELi3EEES1B_NSY_INS5_IJS1C_SH_EEENS5_IJSH_SD_EEEEEEENS4_39AutoVectorizingCopyWithAssumedAlignmentILi128EEENS4_14SM90_TMA_STOREES28_S2A_S2A_EEEvvEEEEvNT_6ParamsE)
        .other          _ZN7cutlass13device_kernelINS_4gemm6kernel13GemmUniversalIN4cute5tupleIJiiiiEEENS1_10collective13CollectiveMmaINS1_35MainloopSm100TmaUmmaWarpSpecializedILi41ELi2ELi4ENS5_IJNS4_1CILi4EEENSA_ILi2EEENSA_ILi1EEEEEEEENS5_IJNSA_ILi256EEENSA_ILi64EEENSA_ILi32EEEEEENS_12float_e4m3_tENS5_IJlSD_lEEESK_SL_NS4_8TiledMMAINS4_8MMA_AtomIJNS4_10MMA_TraitsINS4_25SM100_MMA_F8F6F4_2x1SM_SSEJSK_SK_fSG_SH_NS4_17integral_constantINS4_4UMMA5MajorELSS_0EEEST_NSQ_INSR_7ScaleInELSU_0EEESV_EEEEEENS4_6LayoutINS5_IJSD_SD_SD_EEENS5_IJNSA_ILi0EEES10_S10_EEEEENS5_IJNS4_10UnderscoreES13_S13_EEEEENS4_28SM100_TMA_2SM_LOAD_MULTICASTENS4_14ComposedLayoutINS4_7SwizzleILi1ELi4ELi3EEENS4_18smem_ptr_flag_bitsILi8EEENSY_INS5_IJNSA_ILi8EEESI_EEENS5_IJSI_SD_EEEEEEEvNS4_8identityES16_S1G_vS1H_EENS_8epilogue10collective18CollectiveEpilogueINS1J_23Sm100TmaWarpSpecializedILi1ELi1ELi64ELb0ELb0EEEJNS5_IJNSA_ILi128EEESH_SI_EEENS5_IJNSY_IS1O_SD_EENSY_ISH_SD_EEEEESK_SL_SK_SL_NS1J_6fusion15FusionCallbacksIS1N_NS1T_17LinearCombinationISK_fSK_fLNS_15FloatRoundStyleE2EEES1P_S1S_JEEENS4_5SM1004TMEM4LOAD26SM100_TMEM_LOAD_32dp32b64xENS4_13SM90_TMA_LOADENS17_INS18_ILi2ELi4ELi3EEES1B_NSY_INS5_IJS1C_SH_EEENS5_IJSH_SD_EEEEEEENS4_39AutoVectorizingCopyWithAssumedAlignmentILi128EEENS4_14SM90_TMA_STOREES28_S2A_S2A_EEEvvEEEEvNT_6ParamsE,@"STO_CUDA_ENTRY STV_DEFAULT"
_ZN7cutlass13device_kernelINS_4gemm6kernel13GemmUniversalIN4cute5tupleIJiiiiEEENS1_10collective13CollectiveMmaINS1_35MainloopSm100TmaUmmaWarpSpecializedILi41ELi2ELi4ENS5_IJNS4_1CILi4EEENSA_ILi2EEENSA_ILi1EEEEEEEENS5_IJNSA_ILi256EEENSA_ILi64EEENSA_ILi32EEEEEENS_12float_e4m3_tENS5_IJlSD_lEEESK_SL_NS4_8TiledMMAINS4_8MMA_AtomIJNS4_10MMA_TraitsINS4_25SM100_MMA_F8F6F4_2x1SM_SSEJSK_SK_fSG_SH_NS4_17integral_constantINS4_4UMMA5MajorELSS_0EEEST_NSQ_INSR_7ScaleInELSU_0EEESV_EEEEEENS4_6LayoutINS5_IJSD_SD_SD_EEENS5_IJNSA_ILi0EEES10_S10_EEEEENS5_IJNS4_10UnderscoreES13_S13_EEEEENS4_28SM100_TMA_2SM_LOAD_MULTICASTENS4_14ComposedLayoutINS4_7SwizzleILi1ELi4ELi3EEENS4_18smem_ptr_flag_bitsILi8EEENSY_INS5_IJNSA_ILi8EEESI_EEENS5_IJSI_SD_EEEEEEEvNS4_8identityES16_S1G_vS1H_EENS_8epilogue10collective18CollectiveEpilogueINS1J_23Sm100TmaWarpSpecializedILi1ELi1ELi64ELb0ELb0EEEJNS5_IJNSA_ILi128EEESH_SI_EEENS5_IJNSY_IS1O_SD_EENSY_ISH_SD_EEEEESK_SL_SK_SL_NS1J_6fusion15FusionCallbacksIS1N_NS1T_17LinearCombinationISK_fSK_fLNS_15FloatRoundStyleE2EEES1P_S1S_JEEENS4_5SM1004TMEM4LOAD26SM100_TMEM_LOAD_32dp32b64xENS4_13SM90_TMA_LOADENS17_INS18_ILi2ELi4ELi3EEES1B_NSY_INS5_IJS1C_SH_EEENS5_IJSH_SD_EEEEEEENS4_39AutoVectorizingCopyWithAssumedAlignmentILi128EEENS4_14SM90_TMA_STOREES28_S2A_S2A_EEEvvEEEEvNT_6ParamsE:
[----:B------:R-:W1:Y:S01]  /*0000*/  LDC R1, c[0x0][0x37c] ;  /* 0x0000df00ff017b82 */ /* 0x000e620000000800 */
[----:B------:R-:W2:Y:S01]  /*0010*/  S2R R131, SR_TID.X ;  /* 0x0000000000837919 */ /* 0x000ea20000002100 */
[----:B------:R-:W3:Y:S06]  /*0020*/  LDCU.64 UR6, c[0x0][0x890] ;  /* 0x00011200ff0677ac */ /* 0x000eec0008000a00 */
[----:B------:R-:W4:Y:S01]  /*0030*/  S2UR UR54, SR_CgaCtaId ;  /* 0x00000000003679c3 */ /* 0x000f220000008800 */
[----:B------:R-:W-:Y:S01]  /*0040*/  PRMT R141, RZ, 0x7610, R141 ;  /* 0x00007610ff8d7816 */ /* 0x000fe2000000008d */
[----:B------:R-:W1:Y:S01]  /*0050*/  LDCU.64 UR52, c[0x0][0x358] ;  /* 0x00006b00ff3477ac */ /* 0x000e620008000a00 */
[----:B------:R-:W-:-:S02]  /*0060*/  ELECT P0, URZ, PT ;  /* 0x0000000000ff782f */ /* 0x000fc40003800000 */
[----:B---3--:R-:W-:-:S04]  /*0070*/  ISETP.NE.U32.AND P1, PT, RZ, UR6, PT ;  /* 0x00000006ff007c0c */ /* 0x008fc8000bf25070 */
[----:B------:R-:W-:Y:S01]  /*0080*/  ISETP.NE.AND.EX P2, PT, RZ, UR7, PT, P1 ;  /* 0x00000007ff007c0c */ /* 0x000fe2000bf45310 */
[----:B----4-:R-:W-:Y:S02]  /*0090*/  ULOP3.LUT UR18, UR54, 0x1, URZ, 0xc0, !UPT ;  /* 0x0000000136127892 */ /* 0x010fe4000f8ec0ff */
[----:B------:R-:W-:Y:S01]  /*00a0*/  ULOP3.LUT UR17, UR54, 0x1, URZ, 0x3c, !UPT ;  /* 0x0000000136117892 */ /* 0x000fe2000f8e3cff */
[----:B--2---:R-:W-:-:S05]  /*00b0*/  SHF.R.U32.HI R142, RZ, 0x5, R131 ;  /* 0x00000005ff8e7819 */ /* 0x004fca0000011683 */
[----:B------:R-:W2:Y:S02]  /*00c0*/  SHFL.IDX PT, R0, R142, RZ, 0x1f ;  /* 0x00001fff8e007589 */ /* 0x000ea400000e0000 */
[----:B--2---:R-:W-:Y:S02]  /*00d0*/  R2UR UR11, R0 ;  /* 0x00000000000b72ca */ /* 0x004fe400000e0000 */
[----:B-1----:R-:W-:Y:S05]  /*00e0*/  @P2 BRA `(.L_x_0) ;  /* 0x00000000002c2947 */ /* 0x002fea0003800000 */
[----:B------:R-:W1:Y:S02]  /*00f0*/  LDCU.64 UR4, c[0x0][0x888] ;  /* 0x00011100ff0477ac */ /* 0x000e640008000a00 */
[----:B-1----:R-:W-:-:S04]  /*0100*/  UISETP.NE.U32.AND UP0, UPT, UR4, URZ, UPT ;  /* 0x000000ff0400728c */ /* 0x002fc8000bf05070 */
[----:B------:R-:W-:-:S09]  /*0110*/  UISETP.NE.AND.EX UP0, UPT, UR5, URZ, UPT, UP0 ;  /* 0x000000ff0500728c */ /* 0x000fd2000bf05300 */
[----:B------:R-:W-:Y:S05]  /*0120*/  BRA.U !UP0, `(.L_x_1) ;  /* 0x0000000108107547 */ /* 0x000fea000b800000 */
[----:B------:R-:W1:Y:S02]  /*0130*/  LDC.64 R2, c[0x0][0x888] ;  /* 0x00022200ff027b82 */ /* 0x000e640000000a00 */
[----:B-1----:R1:W5:Y:S01]  /*0140*/  LDG.E R71, desc[UR52][R2.64] ;  /* 0x0000003402477981 */ /* 0x002362000c1e1900 */
[----:B------:R-:W-:Y:S01]  /*0150*/  HFMA2 R141, -RZ, RZ, 0, 5.9604644775390625e-08 ;  /* 0x00000001ff8d7431 */ /* 0x000fe200000001ff */
[----:B------:R-:W-:Y:S05]  /*0160*/  BRA `(.L_x_0) ;  /* 0x00000000000c7947 */ /* 0x000fea0003800000 */
.L_x_1:
[----:B------:R-:W1:Y:S01]  /*0170*/  LDCU UR4, c[0x0][0x880] ;  /* 0x00011000ff0477ac */ /* 0x000e620008000800 */
[----:B------:R-:W-:Y:S01]  /*0180*/  HFMA2 R141, -RZ, RZ, 0, 5.9604644775390625e-08 ;  /* 0x00000001ff8d7431 */ /* 0x000fe200000001ff */
[----:B-1----:R-:W-:-:S07]  /*0190*/  MOV R71, UR4 ;  /* 0x0000000400477c02 */ /* 0x002fce0008000f00 */
.L_x_0:
[----:B------:R-:W2:Y:S02]  /*01a0*/  LDCU.64 UR4, c[0x0][0x8b0] ;  /* 0x00011600ff0477ac */ /* 0x000ea40008000a00 */
[----:B--2---:R-:W-:-:S04]  /*01b0*/  UISETP.NE.U32.AND UP0, UPT, UR4, URZ, UPT ;  /* 0x000000ff0400728c */ /* 0x004fc8000bf05070 */
[----:B------:R-:W-:-:S09]  /*01c0*/  UISETP.NE.AND.EX UP0, UPT, UR5, URZ, UPT, UP0 ;  /* 0x000000ff0500728c */ /* 0x000fd2000bf05300 */
[----:B------:R-:W-:Y:S05]  /*01d0*/  BRA.U UP0, `(.L_x_2) ;  /* 0x0000000100247547 */ /* 0x000fea000b800000 */
[----:B------:R-:W2:Y:S02]  /*01e0*/  LDCU.64 UR4, c[0x0][0x8a8] ;  /* 0x00011500ff0477ac */ /* 0x000ea40008000a00 */
[----:B--2---:R-:W-:-:S04]  /*01f0*/  UISETP.NE.U32.AND UP0, UPT, UR4, URZ, UPT ;  /* 0x000000ff0400728c */ /* 0x004fc8000bf05070 */
[----:B------:R-:W-:-:S09]  /*0200*/  UISETP.NE.AND.EX UP0, UPT, UR5, URZ, UPT, UP0 ;  /* 0x000000ff0500728c */ /* 0x000fd2000bf05300 */
[----:B------:R-:W-:Y:S05]  /*0210*/  BRA.U !UP0, `(.L_x_3) ;  /* 0x00000001080c7547 */ /* 0x000fea000b800000 */
[----:B-1----:R-:W1:Y:S02]  /*0220*/  LDC.64 R2, c[0x0][0x8a8] ;  /* 0x00022a00ff027b82 */ /* 0x002e640000000a00 */
[----:B-1----:R2:W5:Y:S01]  /*0230*/  LDG.E R70, desc[UR52][R2.64] ;  /* 0x0000003402467981 */ /* 0x002562000c1e1900 */
[----:B------:R-:W-:Y:S05]  /*0240*/  BRA `(.L_x_2) ;  /* 0x0000000000087947 */ /* 0x000fea0003800000 */
.L_x_3:
[----:B------:R-:W2:Y:S02]  /*0250*/  LDCU UR4, c[0x0][0x8a0] ;  /* 0x00011400ff0477ac */ /* 0x000ea40008000800 */
[----:B--2---:R-:W-:Y:S02]  /*0260*/  MOV R70, UR4 ;  /* 0x0000000400467c02 */ /* 0x004fe40008000f00 */
.L_x_2:
[----:B------:R-:W-:Y:S01]  /*0270*/  IMAD.U32 R0, RZ, RZ, UR11 ;  /* 0x0000000bff007e24 */ /* 0x000fe2000f8e00ff */
[----:B------:R-:W-:Y:S04]  /*0280*/  BSSY.RECONVERGENT B0, `(.L_x_4) ;  /* 0x000000c000007945 */ /* 0x000fe80003800200 */
[C---:B------:R-:W-:Y:S02]  /*0290*/  ISETP.NE.OR P3, PT, R0.reuse, 0x1, !P0 ;  /* 0x000000010000780c */ /* 0x040fe40004765670 */
[----:B------:R-:W-:-:S11]  /*02a0*/  ISETP.NE.OR P2, PT, R0, 0x3, !P0 ;  /* 0x000000030000780c */ /* 0x000fd60004745670 */
[----:B------:R-:W-:Y:S05]  /*02b0*/  @P3 BRA `(.L_x_5) ;  /* 0x0000000000203947 */ /* 0x000fea0003800000 */
[----:B------:R-:W3:Y:S02]  /*02c0*/  LDCU.64 UR4, c[0x0][0x348] ;  /* 0x00006900ff0477ac */ /* 0x000ee40008000a00 */
[----:B---3--:R-:W-:Y:S02]  /*02d0*/  UIADD3 UR8, UP1, UPT, UR4, 0x80, URZ ;  /* 0x0000008004087890 */ /* 0x008fe4000ff3e0ff */
[----:B------:R-:W-:Y:S02]  /*02e0*/  UIADD3 UR4, UP0, UPT, UR4, 0x180, URZ ;  /* 0x0000018004047890 */ /* 0x000fe4000ff1e0ff */
[----:B------:R-:W-:Y:S02]  /*02f0*/  UIADD3.X UR9, UPT, UPT, URZ, UR5, URZ, UP1, !UPT ;  /* 0x00000005ff097290 */ /* 0x000fe40008ffe4ff */
[----:B------:R-:W-:-:S07]  /*0300*/  UIADD3.X UR5, UPT, UPT, URZ, UR5, URZ, UP0, !UPT ;  /* 0x00000005ff057290 */ /* 0x000fce00087fe4ff */
[----:B------:R3:W-:Y:S02]  /*0310*/  UTMACCTL.PF [UR8] ;  /* 0x00000000080079b9 */ /* 0x0007e40008040000 */
[----:B------:R3:W-:Y:S02]  /*0320*/  UTMACCTL.PF [UR4] ;  /* 0x00000000040079b9 */ /* 0x0007e40008040000 */
[----:B---3--:R-:W-:Y:S01]  /*0330*/  NOP ;  /* 0x0000000000007918 */ /* 0x008fe20000000000 */
.L_x_5:
[----:B------:R-:W-:Y:S05]  /*0340*/  BSYNC.RECONVERGENT B0 ;  /* 0x0000000000007941 */ /* 0x000fea0003800200 */
.L_x_4:
[----:B------:R-:W-:Y:S04]  /*0350*/  BSSY.RECONVERGENT B0, `(.L_x_6) ;  /* 0x000000a000007945 */ /* 0x000fe80003800200 */
        /* <DEDUP_REMOVED lines=9> */
.L_x_7:
[----:B------:R-:W-:Y:S05]  /*03f0*/  BSYNC.RECONVERGENT B0 ;  /* 0x0000000000007941 */ /* 0x000fea0003800200 */
.L_x_6:
[----:B------:R-:W3:Y:S01]  /*0400*/  LDCU.64 UR4, c[0x0][0x888] ;  /* 0x00011100ff0477ac */ /* 0x000ee20008000a00 */
[----:B------:R-:W-:Y:S01]  /*0410*/  ISETP.NE.AND.EX P1, PT, RZ, UR7, PT, P1 ;  /* 0x00000007ff007c0c */ /* 0x000fe2000bf25310 */
[----:B------:R-:W-:Y:S01]  /*0420*/  UPLOP3.LUT UP5, UPT, UPT, UPT, UPT, 0x80, 0x8 ;  /* 0x000000000008789c */ /* 0x000fe20003faf070 */
[----:B---3--:R-:W-:-:S04]  /*0430*/  ISETP.NE.U32.AND P2, PT, RZ, UR4, PT ;  /* 0x00000004ff007c0c */ /* 0x008fc8000bf45070 */
[----:B------:R-:W-:-:S13]  /*0440*/  ISETP.NE.AND.EX P2, PT, RZ, UR5, PT, P2 ;  /* 0x00000005ff007c0c */ /* 0x000fda000bf45320 */
[----:B------:R-:W-:Y:S05]  /*0450*/  @P2 BRA P1, `(.L_x_8) ;  /* 0x0000000000282947 */ /* 0x000fea0000800000 */
[----:B------:R-:W-:Y:S01]  /*0460*/  UISETP.NE.U32.AND UP0, UPT, UR6, URZ, UPT ;  /* 0x000000ff0600728c */ /* 0x000fe2000bf05070 */
[----:B-----5:R-:W-:Y:S01]  /*0470*/  FSETP.NEU.AND P1, PT, R71, RZ, PT ;  /* 0x000000ff4700720b */ /* 0x020fe20003f2d000 */
[----:B------:R-:W-:Y:S02]  /*0480*/  UISETP.NE.U32.AND UP2, UPT, UR4, URZ, UPT ;  /* 0x000000ff0400728c */ /* 0x000fe4000bf45070 */
[----:B------:R-:W-:Y:S02]  /*0490*/  UISETP.NE.AND.EX UP1, UPT, UR7, URZ, UPT, UP0 ;  /* 0x000000ff0700728c */ /* 0x000fe4000bf25300 */
[----:B------:R-:W-:-:S04]  /*04a0*/  UISETP.NE.AND.EX UP0, UPT, UR5, URZ, UPT, UP2 ;  /* 0x000000ff0500728c */ /* 0x000fc8000bf05320 */
[----:B------:R-:W-:-:S04]  /*04b0*/  USEL UR4, URZ, 0xffffffff, UP0 ;  /* 0xffffffffff047887 */ /* 0x000fc80008000000 */
[----:B------:R-:W-:Y:S01]  /*04c0*/  VOTEU.ANY UP0, P1 ;  /* 0x0000000000ff7886 */ /* 0x000fe20000800100 */
[----:B------:R-:W-:-:S04]  /*04d0*/  @!UP1 USEL UR4, URZ, 0xffffffff, UP0 ;  /* 0xffffffffff049887 */ /* 0x000fc80008000000 */
[----:B------:R-:W-:-:S04]  /*04e0*/  ULOP3.LUT UR4, UR4, 0x1, URZ, 0xc0, !UPT ;  /* 0x0000000104047892 */ /* 0x000fc8000f8ec0ff */
[----:B------:R-:W-:-:S11]  /*04f0*/  UISETP.NE.U32.AND UP5, UPT, UR4, 0x1, UPT ;  /* 0x000000010400788c */ /* 0x000fd6000bfa5070 */
.L_x_8:
[----:B------:R-:W3:Y:S01]  /*0500*/  SHFL.IDX PT, R0, R142, RZ, 0x1f ;  /* 0x00001fff8e007589 */ /* 0x000ee200000e0000 */
[----:B------:R-:W-:-:S04]  /*0510*/  UISETP.NE.AND UP0, UPT, UR11, 0x2, UPT ;  /* 0x000000020b00788c */ /* 0x000fc8000bf05270 */
[----:B------:R-:W-:Y:S02]  /*0520*/  UISETP.EQ.AND UP1, UPT, UR18, URZ, !UP0 ;  /* 0x000000ff1200728c */ /* 0x000fe4000c722270 */
[----:B------:R-:W-:-:S04]  /*0530*/  USEL UR26, URZ, 0x1, UP0 ;  /* 0x00000001ff1a7887 */ /* 0x000fc80008000000 */
[----:B------:R-:W-:Y:S02]  /*0540*/  PLOP3.LUT P3, PT, P0, PT, UP1, 0x80, 0x8 ;  /* 0x000000000008781c */ /* 0x000fe4000076f018 */
[----:B---3--:R-:W-:-:S13]  /*0550*/  ISETP.NE.AND P1, PT, R0, RZ, PT ;  /* 0x000000ff0000720c */ /* 0x008fda0003f25270 */
[----:B------:R-:W-:Y:S05]  /*0560*/  @P1 BRA `(.L_x_9) ;  /* 0x0000000400881947 */ /* 0x000fea0003800000 */
[----:B------:R-:W-:Y:S01]  /*0570*/  ELECT P1, URZ, PT ;  /* 0x0000000000ff782f */ /* 0x000fe20003820000 */
[----:B------:R-:W-:-:S12]  /*0580*/  BSSY.RECONVERGENT B0, `(.L_x_9) ;  /* 0x0000060000007945 */ /* 0x000fd80003800200 */
[----:B------:R-:W-:Y:S05]  /*0590*/  @!P1 BRA `(.L_x_10) ;  /* 0x0000000400789947 */ /* 0x000fea0003800000 */
[----:B------:R-:W-:Y:S01]  /*05a0*/  UMOV UR6, 0x400 ;  /* 0x0000040000067882 */ /* 0x000fe20000000000 */
[----:B------:R-:W-:Y:S01]  /*05b0*/  UMOV UR5, 0x1 ;  /* 0x0000000100057882 */ /* 0x000fe20000000000 */
[----:B------:R-:W-:Y:S01]  /*05c0*/  UMOV UR4, 0x3 ;  /* 0x0000000300047882 */ /* 0x000fe20000000000 */
[----:B------:R-:W-:Y:S02]  /*05d0*/  ULEA UR6, UR54, UR6, 0x18 ;  /* 0x0000000636067291 */ /* 0x000fe4000f8ec0ff */
[----:B------:R-:W-:-:S04]  /*05e0*/  UIADD3 UR8, UPT, UPT, -UR5, 0x100000, URZ ;  /* 0x0010000005087890 */ /* 0x000fc8000fffe1ff */
[----:B------:R-:W-:Y:S02]  /*05f0*/  USHF.L.U32 UR9, UR8, 0xb, URZ ;  /* 0x0000000b08097899 */ /* 0x000fe400080006ff */
[----:B------:R-:W-:Y:S02]  /*0600*/  USHF.L.U32 UR8, UR8, 0x1, URZ ;  /* 0x0000000108087899 */ /* 0x000fe400080006ff */
[----:B------:R-:W-:-:S04]  /*0610*/  UIADD3 UR4, UPT, UPT, -UR4, 0x100000, URZ ;  /* 0x0010000004047890 */ /* 0x000fc8000fffe1ff */
[----:B------:R-:W-:Y:S02]  /*0620*/  USHF.L.U32 UR5, UR4, 0xb, URZ ;  /* 0x0000000b04057899 */ /* 0x000fe400080006ff */
[----:B------:R-:W-:Y:S01]  /*0630*/  USHF.L.U32 UR4, UR4, 0x1, URZ ;  /* 0x0000000104047899 */ /* 0x000fe200080006ff */
[----:B------:R-:W3:Y:S03]  /*0640*/  FENCE.VIEW.ASYNC.S ;  /* 0x00000000000073c6 */ /* 0x000ee60000000000 */
[----:B---3--:R3:W4:Y:S08]  /*0650*/  SYNCS.EXCH.64 URZ, [UR6], UR8 ;  /* 0x0000000806ff75b2 */ /* 0x0087300008000100 */
[----:B------:R3:W1:Y:S01]  /*0660*/  SYNCS.EXCH.64 URZ, [UR6+0x148], UR4 ;  /* 0x0001480406ff75b2 */ /* 0x0006620008000100 */
        /* <DEDUP_REMOVED lines=79> */
[----:B------:R3:W1:Y:S02]  /*0b60*/  SYNCS.EXCH.64 URZ, [UR6+0x288], UR4 ;  /* 0x0002880406ff75b2 */ /* 0x0006640008000100 */
[----:B---34-:R-:W-:Y:S01]  /*0b70*/  NOP ;  /* 0x0000000000007918 */ /* 0x018fe20000000000 */
.L_x_10:
[----:B------:R-:W-:Y:S05]  /*0b80*/  BSYNC.RECONVERGENT B0 ;  /* 0x0000000000007941 */ /* 0x000fea0003800200 */
.L_x_9:
[----:B------:R-:W3:Y:S01]  /*0b90*/  SHFL.IDX PT, R0, R142, RZ, 0x1f ;  /* 0x00001fff8e007589 */ /* 0x000ee200000e0000 */
[----:B------:R-:W-:Y:S01]  /*0ba0*/  NOP ;  /* 0x0000000000007918 */ /* 0x000fe20000000000 */
[----:B---3--:R-:W-:-:S13]  /*0bb0*/  ISETP.NE.AND P1, PT, R0, 0x1, PT ;  /* 0x000000010000780c */ /* 0x008fda0003f25270 */
[----:B------:R-:W-:Y:S05]  /*0bc0*/  @P1 BRA `(.L_x_11) ;  /* 0x00000000003c1947 */ /* 0x000fea0003800000 */
        /* <DEDUP_REMOVED lines=10> */
[----:B------:R-:W-:Y:S01]  /*0c70*/  ELECT P1, URZ, PT ;  /* 0x0000000000ff782f */ /* 0x000fe20003820000 */
[----:B------:R-:W3:Y:S02]  /*0c80*/  FENCE.VIEW.ASYNC.S ;  /* 0x00000000000073c6 */ /* 0x000ee40000000000 */
[----:B---3--:R3:W4:Y:S08]  /*0c90*/  SYNCS.EXCH.64 URZ, [UR6+0x290], UR8 ;  /* 0x0002900806ff75b2 */ /* 0x0087300008000100 */
[----:B------:R3:W1:Y:S01]  /*0ca0*/  SYNCS.EXCH.64 URZ, [UR6+0x298], UR4 ;  /* 0x0002980406ff75b2 */ /* 0x0006620008000100 */
[----:B------:R-:W-:Y:S01]  /*0cb0*/  NOP ;  /* 0x0000000000007918 */ /* 0x000fe20000000000 */
.L_x_11:
[----:B------:R-:W2:Y:S01]  /*0cc0*/  SHFL.IDX PT, R0, R142, RZ, 0x1f ;  /* 0x00001fff8e007589 */ /* 0x000ea200000e0000 */
[----:B------:R-:W-:Y:S01]  /*0cd0*/  NOP ;  /* 0x0000000000007918 */ /* 0x000fe20000000000 */
[----:B--2---:R-:W-:-:S13]  /*0ce0*/  ISETP.NE.AND P1, PT, R0, 0x3, PT ;  /* 0x000000030000780c */ /* 0x004fda0003f25270 */
[----:B------:R-:W-:Y:S05]  /*0cf0*/  @P1 BRA `(.L_x_12) ;  /* 0x00000000002c1947 */ /* 0x000fea0003800000 */
[----:B---3--:R-:W-:Y:S01]  /*0d00*/  UMOV UR5, 0x400 ;  /* 0x0000040000057882 */ /* 0x008fe20000000000 */
[----:B------:R-:W-:Y:S01]  /*0d10*/  UMOV UR4, 0x20 ;  /* 0x0000002000047882 */ /* 0x000fe20000000000 */
[----:B------:R-:W-:Y:S02]  /*0d20*/  ULEA UR5, UR54, UR5, 0x18 ;  /* 0x0000000536057291 */ /* 0x000fe4000f8ec0ff */
[----:B------:R-:W-:-:S04]  /*0d30*/  UIADD3 UR6, UPT, UPT, -UR4, 0x100000, URZ ;  /* 0x0010000004067890 */ /* 0x000fc8000fffe1ff */
[----:B------:R-:W-:Y:S02]  /*0d40*/  USHF.L.U32 UR7, UR6, 0xb, URZ ;  /* 0x0000000b06077899 */ /* 0x000fe400080006ff */
[----:B------:R-:W-:Y:S01]  /*0d50*/  USHF.L.U32 UR6, UR6, 0x1, URZ ;  /* 0x0000000106067899 */ /* 0x000fe200080006ff */
[----:B------:R-:W-:Y:S01]  /*0d60*/  ELECT P1, URZ, PT ;  /* 0x0000000000ff782f */ /* 0x000fe20003820000 */
[----:B------:R-:W2:Y:S10]  /*0d70*/  FENCE.VIEW.ASYNC.S ;  /* 0x00000000000073c6 */ /* 0x000eb40000000000 */
[----:B--2---:R2:W3:Y:S01]  /*0d80*/  SYNCS.EXCH.64 URZ, [UR5+0x2a0], UR6 ;  /* 0x0002a00605ff75b2 */ /* 0x0044e20008000100 */
[----:B------:R2:W1:Y:S01]  /*0d90*/  SYNCS.EXCH.64 URZ, [UR5+0x2a8], UR6 ;  /* 0x0002a80605ff75b2 */ /* 0x0004620008000100 */
[----:B------:R-:W-:Y:S01]  /*0da0*/  NOP ;  /* 0x0000000000007918 */ /* 0x000fe20000000000 */
.L_x_12:
[----:B------:R-:W4:Y:S01]  /*0db0*/  SHFL.IDX PT, R0, R142, RZ, 0x1f ;  /* 0x00001fff8e007589 */ /* 0x000f2200000e0000 */
[----:B------:R-:W-:Y:S01]  /*0dc0*/  NOP ;  /* 0x0000000000007918 */ /* 0x000fe20000000000 */
[----:B----4-:R-:W-:-:S13]  /*0dd0*/  ISETP.NE.AND P1, PT, R0, 0x4, PT ;  /* 0x000000040000780c */ /* 0x010fda0003f25270 */
[----:B------:R-:W-:Y:S05]  /*0de0*/  @P1 BRA `(.L_x_13) ;  /* 0x0000000000481947 */ /* 0x000fea0003800000 */
[----:B--23--:R-:W-:Y:S01]  /*0df0*/  UMOV UR6, 0x720 ;  /* 0x0000072000067882 */ /* 0x00cfe20000000000 */
[----:B------:R-:W-:Y:S01]  /*0e00*/  UMOV UR5, 0x400 ;  /* 0x0000040000057882 */ /* 0x000fe20000000000 */
[----:B------:R-:W-:Y:S01]  /*0e10*/  USEL UR6, UR6, 0x620, UP5 ;  /* 0x0000062006067887 */ /* 0x000fe2000a800000 */
        /* <DEDUP_REMOVED lines=9> */
[----:B------:R-:W2:Y:S02]  /*0eb0*/  FENCE.VIEW.ASYNC.S ;  /* 0x00000000000073c6 */ /* 0x000ea40000000000 */
[----:B--2---:R4:W2:Y:S08]  /*0ec0*/  SYNCS.EXCH.64 URZ, [UR5+0x2b0], UR8 ;  /* 0x0002b00805ff75b2 */ /* 0x0048b00008000100 */
[----:B------:R4:W3:Y:S01]  /*0ed0*/  SYNCS.EXCH.64 URZ, [UR5+0x2c0], UR6 ;  /* 0x0002c00605ff75b2 */ /* 0x0008e20008000100 */
[----:B------:R4:W1:Y:S01]  /*0ee0*/  SYNCS.EXCH.64 URZ, [UR5+0x2b8], UR8 ;  /* 0x0002b80805ff75b2 */ /* 0x0008620008000100 */
[----:B------:R4:W1:Y:S02]  /*0ef0*/  SYNCS.EXCH.64 URZ, [UR5+0x2c8], UR6 ;  /* 0x0002c80605ff75b2 */ /* 0x0008640008000100 */
[----:B----4-:R-:W-:Y:S01]  /*0f00*/  NOP ;  /* 0x0000000000007918 */ /* 0x010fe20000000000 */
.L_x_13:
[----:B------:R-:W4:Y:S01]  /*0f10*/  SHFL.IDX PT, R0, R142, RZ, 0x1f ;  /* 0x00001fff8e007589 */ /* 0x000f2200000e0000 */
[----:B------:R-:W-:Y:S01]  /*0f20*/  NOP ;  /* 0x0000000000007918 */ /* 0x000fe20000000000 */
[----:B----4-:R-:W-:-:S13]  /*0f30*/  ISETP.NE.AND P1, PT, R0, 0x5, PT ;  /* 0x000000050000780c */ /* 0x010fda0003f25270 */
[----:B------:R-:W-:Y:S05]  /*0f40*/  @P1 BRA `(.L_x_14) ;  /* 0x0000000000541947 */ /* 0x000fea0003800000 */
[----:B--23--:R-:W-:Y:S01]  /*0f50*/  UMOV UR6, 0x400 ;  /* 0x0000040000067882 */ /* 0x00cfe20000000000 */
        /* <DEDUP_REMOVED lines=14> */
[----:B------:R4:W1:Y:S01]  /*1040*/  SYNCS.EXCH.64 URZ, [UR6+0x2f8], UR4 ;  /* 0x0002f80406ff75b2 */ /* 0x0008620008000100 */
[----:B------:R4:W1:Y:S01]  /*1050*/  SYNCS.EXCH.64 URZ, [UR6+0x2e0], UR8 ;  /* 0x0002e00806ff75b2 */ /* 0x0008620008000100 */
[----:B------:R4:W1:Y:S01]  /*1060*/  SYNCS.EXCH.64 URZ, [UR6+0x300], UR4 ;  /* 0x0003000406ff75b2 */ /* 0x0008620008000100 */
[----:B------:R4:W1:Y:S01]  /*1070*/  SYNCS.EXCH.64 URZ, [UR6+0x2e8], UR8 ;  /* 0x0002e80806ff75b2 */ /* 0x0008620008000100 */
[----:B------:R4:W1:Y:S02]  /*1080*/  SYNCS.EXCH.64 URZ, [UR6+0x308], UR4 ;  /* 0x0003080406ff75b2 */ /* 0x0008640008000100 */
[----:B----4-:R-:W-:Y:S01]  /*1090*/  NOP ;  /* 0x0000000000007918 */ /* 0x010fe20000000000 */
.L_x_14:
[----:B------:R-:W4:Y:S01]  /*10a0*/  SHFL.IDX PT, R0, R142, RZ, 0x1f ;  /* 0x00001fff8e007589 */ /* 0x000f2200000e0000 */
[----:B------:R-:W-:Y:S01]  /*10b0*/  ISETP.NE.OR P0, PT, RZ, UR11, !P0 ;  /* 0x0000000bff007c0c */ /* 0x000fe2000c705670 */
[----:B------:R-:W-:Y:S01]  /*10c0*/  NOP ;  /* 0x0000000000007918 */ /* 0x000fe20000000000 */
[----:B----4-:R-:W-:-:S13]  /*10d0*/  ISETP.NE.AND P1, PT, R0, 0x3, PT ;  /* 0x000000030000780c */ /* 0x010fda0003f25270 */
[----:B------:R-:W-:Y:S05]  /*10e0*/  @P1 BRA `(.L_x_15) ;  /* 0x0000000000341947 */ /* 0x000fea0003800000 */
[----:B--23--:R-:W-:Y:S01]  /*10f0*/  UMOV UR5, 0x400 ;  /* 0x0000040000057882 */ /* 0x00cfe20000000000 */
[----:B------:R-:W-:Y:S01]  /*1100*/  UMOV UR4, 0x20 ;  /* 0x0000002000047882 */ /* 0x000fe20000000000 */
[----:B------:R-:W-:Y:S02]  /*1110*/  ULEA UR5, UR54, UR5, 0x18 ;  /* 0x0000000536057291 */ /* 0x000fe4000f8ec0ff */
[----:B------:R-:W-:-:S04]  /*1120*/  UIADD3 UR6, UPT, UPT, -UR4, 0x100000, URZ ;  /* 0x0010000004067890 */ /* 0x000fc8000fffe1ff */
[----:B------:R-:W-:Y:S02]  /*1130*/  USHF.L.U32 UR7, UR6, 0xb, URZ ;  /* 0x0000000b06077899 */ /* 0x000fe400080006ff */
[----:B------:R-:W-:Y:S01]  /*1140*/  USHF.L.U32 UR6, UR6, 0x1, URZ ;  /* 0x0000000106067899 */ /* 0x000fe200080006ff */
[----:B------:R-:W-:Y:S01]  /*1150*/  ELECT P1, URZ, PT ;  /* 0x0000000000ff782f */ /* 0x000fe20003820000 */
[----:B------:R-:W2:Y:S10]  /*1160*/  FENCE.VIEW.ASYNC.S ;  /* 0x00000000000073c6 */ /* 0x000eb40000000000 */
[----:B--2---:R4:W2:Y:S01]  /*1170*/  SYNCS.EXCH.64 URZ, [UR5+0x310], UR6 ;  /* 0x0003100605ff75b2 */ /* 0x0048a20008000100 */
[----:B------:R4:W3:Y:S01]  /*1180*/  SYNCS.EXCH.64 URZ, [UR5+0x320], UR6 ;  /* 0x0003200605ff75b2 */ /* 0x0008e20008000100 */
[----:B------:R4:W1:Y:S01]  /*1190*/  SYNCS.EXCH.64 URZ, [UR5+0x318], UR6 ;  /* 0x0003180605ff75b2 */ /* 0x0008620008000100 */
[----:B------:R4:W1:Y:S02]  /*11a0*/  SYNCS.EXCH.64 URZ, [UR5+0x328], UR6 ;  /* 0x0003280605ff75b2 */ /* 0x0008640008000100 */
[----:B----4-:R-:W-:Y:S01]  /*11b0*/  NOP ;  /* 0x0000000000007918 */ /* 0x010fe20000000000 */
.L_x_15:
[----:B------:R-:W4:Y:S01]  /*11c0*/  LDCU UR12, c[0x0][0x36c] ;  /* 0x00006d80ff0c77ac */ /* 0x000f220008000800 */
[----:B------:R-:W-:Y:S01]  /*11d0*/  LOP3.LUT R0, R131, 0x1f, RZ, 0xc0, !PT ;  /* 0x0000001f83007812 */ /* 0x000fe200078ec0ff */
[----:B------:R-:W-:Y:S01]  /*11e0*/  NOP ;  /* 0x0000000000007918 */ /* 0x000fe20000000000 */
[----:B------:R-:W-:Y:S01]  /*11f0*/  VOTEU.ALL UP0, P0 ;  /* 0x0000000000ff7886 */ /* 0x000fe20000000000 */
[----:B--23--:R-:W-:Y:S01]  /*1200*/  UMOV UR6, 0x20 ;  /* 0x0000002000067882 */ /* 0x00cfe20000000000 */
[----:B------:R-:W-:-:S03]  /*1210*/  UISETP.NE.AND UP6, UPT, UR11, URZ, UPT ;  /* 0x000000ff0b00728c */ /* 0x000fc6000bfc5270 */
[----:B------:R-:W-:Y:S01]  /*1220*/  @!UP0 UMOV UR4, 0x400 ;  /* 0x0000040000048882 */ /* 0x000fe20000000000 */
[----:B------:R-:W-:-:S04]  /*1230*/  @!UP0 UIADD3 UR6, UPT, UPT, -UR6, 0x100000, URZ ;  /* 0x0010000006068890 */ /* 0x000fc8000fffe1ff */
[----:B------:R-:W-:Y:S02]  /*1240*/  @!UP0 USHF.L.U32 UR7, UR6, 0xb, URZ ;  /* 0x0000000b06078899 */ /* 0x000fe400080006ff */
[----:B------:R-:W-:Y:S02]  /*1250*/  @!UP0 USHF.L.U32 UR6, UR6, 0x1, URZ ;  /* 0x0000000106068899 */ /* 0x000fe400080006ff */
[----:B------:R-:W-:Y:S01]  /*1260*/  @!UP0 ULEA UR4, UR54, UR4, 0x18 ;  /* 0x0000000436048291 */ /* 0x000fe2000f8ec0ff */
[----:B------:R-:W-:Y:S01]  /*1270*/  VOTEU.ALL UP0, P0 ;  /* 0x0000000000ff7886 */ /* 0x000fe20000000000 */
[----:B----4-:R-:W-:Y:S01]  /*1280*/  UISETP.EQ.U32.AND UP1, UPT, UR12, 0x1, UPT ;  /* 0x000000010c00788c */ /* 0x010fe2000bf22070 */
[----:B------:R-:W2:Y:S09]  /*1290*/  FENCE.VIEW.ASYNC.S ;  /* 0x00000000000073c6 */ /* 0x000eb20000000000 */
[----:B--2---:R2:W3:Y:S02]  /*12a0*/  @!UP0 SYNCS.EXCH.64 URZ, [UR4+0x330], UR6 ;  /* 0x0003300604ff85b2 */ /* 0x0044e40008000100 */
[----:B--2---:R-:W-:Y:S01]  /*12b0*/  UP2UR UR4, UPR, URZ, 0x2 ;  /* 0x00000002ff047883 */ /* 0x004fe20008000000 */
[----:B------:R-:W-:Y:S11]  /*12c0*/  BRA.U !UP1, `(.L_x_16) ;  /* 0x0000000109087547 */ /* 0x000ff6000b800000 */
[----:B-1-3--:R-:W-:Y:S01]  /*12d0*/  UCGABAR_ARV ;  /* 0x00000000000079c7 */ /* 0x00afe20008000000 */
[----:B------:R-:W-:Y:S05]  /*12e0*/  BRA `(.L_x_17) ;  /* 0x0000000000047947 */ /* 0x000fea0003800000 */
.L_x_16:
[----:B-1-3--:R-:W-:Y:S01]  /*12f0*/  NOP ;  /* 0x0000000000007918 */ /* 0x00afe20000000000 */
.L_x_17:
[----:B------:R-:W1:Y:S01]  /*1300*/  S2UR UR10, SR_CTAID.X ;  /* 0x00000000000a79c3 */ /* 0x000e620000002500 */
[----:B------:R-:W-:-:S05]  /*1310*/  CS2R.32 R3, SR_CgaSize ;  /* 0x0000000000037805 */ /* 0x000fca0000008a00 */
[----:B------:R-:W-:-:S05]  /*1320*/  IMAD R3, R3, -0xa0, RZ ;  /* 0xffffff6003037824 */ /* 0x000fca00078e02ff */
[----:B------:R-:W-:-:S14]  /*1330*/  R2UR UR5, R3 ;  /* 0x00000000030572ca */ /* 0x000fdc00000e0000 */
[----:B------:R-:W2:Y:S01]  /*1340*/  LDCU UR5, c[0x0][UR5+0x2b0] ;  /* 0x00005600050577ac */ /* 0x000ea20008000800 */
[----:B------:R-:W-:-:S05]  /*1350*/  CS2R.32 R3, SR_CgaSize ;  /* 0x0000000000037805 */ /* 0x000fca0000008a00 */
[----:B------:R-:W-:-:S05]  /*1360*/  IMAD R3, R3, -0xa0, RZ ;  /* 0xffffff6003037824 */ /* 0x000fca00078e02ff */
[----:B------:R-:W-:-:S14]  /*1370*/  R2UR UR4, R3 ;  /* 0x00000000030472ca */ /* 0x000fdc00000e0000 */
[----:B------:R-:W3:Y:S01]  /*1380*/  LDCU UR4, c[0x0][UR4+0x2b4] ;  /* 0x00005680040477ac */ /* 0x000ee20008000800 */
[----:B------:R-:W4:Y:S01]  /*1390*/  S2UR UR51, SR_CTAID.Y ;  /* 0x00000000003379c3 */ /* 0x000f220000002600 */
[----:B------:R-:W-:-:S05]  /*13a0*/  CS2R.32 R3, SR_CgaSize ;  /* 0x0000000000037805 */ /* 0x000fca0000008a00 */
[----:B------:R-:W-:-:S05]  /*13b0*/  IMAD R3, R3, -0xa0, RZ ;  /* 0xffffff6003037824 */ /* 0x000fca00078e02ff */
[----:B------:R-:W-:-:S14]  /*13c0*/  R2UR UR7, R3 ;  /* 0x00000000030772ca */ /* 0x000fdc00000e0000 */
[----:B------:R-:W3:Y:S01]  /*13d0*/  LDCU UR7, c[0x0][UR7+0x2a0] ;  /* 0x00005400070777ac */ /* 0x000ee20008000800 */
[----:B------:R-:W-:-:S05]  /*13e0*/  CS2R.32 R3, SR_CgaSize ;  /* 0x0000000000037805 */ /* 0x000fca0000008a00 */
[----:B------:R-:W-:-:S05]  /*13f0*/  IMAD R3, R3, -0xa0, RZ ;  /* 0xffffff6003037824 */ /* 0x000fca00078e02ff */
[----:B------:R-:W-:-:S14]  /*1400*/  R2UR UR6, R3 ;  /* 0x00000000030672ca */ /* 0x000fdc00000e0000 */
[----:B------:R-:W3:Y:S01]  /*1410*/  LDCU UR6, c[0x0][UR6+0x2a4] ;  /* 0x00005480060677ac */ /* 0x000ee20008000800 */
[----:B------:R-:W-:Y:S02]  /*1420*/  USHF.R.U32.HI UR31, URZ, 0x1, UR54 ;  /* 0x00000001ff1f7899 */ /* 0x000fe40008011636 */
[----:B------:R-:W-:Y:S02]  /*1430*/  USHF.R.U32.HI UR30, URZ, 0x2, UR54 ;  /* 0x00000002ff1e7899 */ /* 0x000fe40008011636 */
[----:B------:R-:W-:Y:S02]  /*1440*/  USHF.L.U32 UR16, UR54, 0x9, URZ ;  /* 0x0000000936107899 */ /* 0x000fe400080006ff */
[----:B------:R-:W-:Y:S01]  /*1450*/  USHF.L.U32 UR15, UR54, 0x8, URZ ;  /* 0x00000008360f7899 */ /* 0x000fe200080006ff */
[----:B-1----:R-:W-:Y:S01]  /*1460*/  I2FP.F32.U32 R3, UR10 ;  /* 0x0000000a00037c45 */ /* 0x002fe20008201000 */
[----:B------:R-:W1:Y:S04]  /*1470*/  LDCU UR20, c[0x0][0xb24] ;  /* 0x00016480ff1477ac */ /* 0x000e680008000800 */
[----:B--2---:R-:W-:Y:S01]  /*1480*/  FMUL R3, R3, UR5 ;  /* 0x0000000503037c20 */ /* 0x004fe20008400000 */
[----:B------:R-:W-:Y:S01]  /*1490*/  ULOP3.LUT UR5, UR54, 0x3, URZ, 0xc0, !UPT ;  /* 0x0000000336057892 */ /* 0x000fe2000f8ec0ff */
[----:B----4-:R-:W-:Y:S01]  /*14a0*/  I2FP.F32.U32 R2, UR51 ;  /* 0x0000003300027c45 */ /* 0x010fe20008201000 */
[----:B------:R-:W2:Y:S03]  /*14b0*/  LDCU UR37, c[0x0][0xb24] ;  /* 0x00016480ff2577ac */ /* 0x000ea60008000800 */
[----:B------:R-:W4:Y:S01]  /*14c0*/  F2I.U32.TRUNC.NTZ R3, R3 ;  /* 0x0000000300037305 */ /* 0x000f22000020f000 */
[----:B---3--:R-:W-:Y:S01]  /*14d0*/  FMUL R2, R2, UR4 ;  /* 0x0000000402027c20 */ /* 0x008fe20008400000 */
[----:B------:R-:W-:-:S02]  /*14e0*/  ULOP3.LUT UR4, UR54, 0x4, URZ, 0xc0, !UPT ;  /* 0x0000000436047892 */ /* 0x000fc4000f8ec0ff */
[----:B------:R-:W-:Y:S02]  /*14f0*/  UISETP.GT.U32.AND UP1, UPT, UR5, 0xffff, UPT ;  /* 0x0000ffff0500788c */ /* 0x000fe4000bf24070 */
[----:B------:R-:W-:Y:S02]  /*1500*/  ULOP3.LUT UR4, UR4, 0x1, UR54, 0xf8, !UPT ;  /* 0x0000000104047892 */ /* 0x000fe4000f8ef836 */
[----:B------:R-:W3:Y:S01]  /*1510*/  F2I.U32.TRUNC.NTZ R2, R2 ;  /* 0x0000000200027305 */ /* 0x000ee2000020f000 */
[----:B------:R-:W1:Y:S01]  /*1520*/  LDCU UR19, c[0x0][0xb30] ;  /* 0x00016600ff1377ac */ /* 0x000e620008000800 */
[----:B------:R-:W-:Y:S01]  /*1530*/  UISETP.GT.U32.AND UP0, UPT, UR4, 0xffff, UPT ;  /* 0x0000ffff0400788c */ /* 0x000fe2000bf04070 */
[----:B----4-:R-:W-:Y:S01]  /*1540*/  R2UR UR49, R3 ;  /* 0x00000000033172ca */ /* 0x010fe200000e0000 */
[----:B------:R-:W-:Y:S01]  /*1550*/  UMOV UR14, 0x11 ;  /* 0x00000011000e7882 */ /* 0x000fe20000000000 */
[----:B------:R-:W-:Y:S01]  /*1560*/  PRMT R3, RZ, 0x7610, R3 ;  /* 0x00007610ff037816 */ /* 0x000fe20000000003 */
[----:B------:R-:W-:Y:S01]  /*1570*/  UMOV UR13, 0x5 ;  /* 0x00000005000d7882 */ /* 0x000fe20000000000 */
[----:B------:R-:W-:-:S02]  /*1580*/  USEL UR5, UR5, 0xffff, !UP1 ;  /* 0x0000ffff05057887 */ /* 0x000fc4000c800000 */
[----:B------:R-:W-:Y:S01]  /*1590*/  USEL UR4, UR4, 0xffff, !UP0 ;  /* 0x0000ffff04047887 */ /* 0x000fe2000c000000 */
[----:B---3--:R-:W-:Y:S02]  /*15a0*/  R2UR UR48, R2 ;  /* 0x00000000023072ca */ /* 0x008fe400000e0000 */
[----:B------:R-:W-:-:S04]  /*15b0*/  PRMT R2, RZ, 0x7610, R2 ;  /* 0x00007610ff027816 */ /* 0x000fc80000000002 */
[----:B------:R-:W-:-:S04]  /*15c0*/  UIADD3 UR49, UPT, UPT, -UR49, URZ, URZ ;  /* 0x000000ff31317290 */ /* 0x000fc8000fffe1ff */
[----:B------:R-:W-:-:S03]  /*15d0*/  UIMAD UR49, UR7, UR49, UR10 ;  /* 0x00000031073172a4 */ /* 0x000fc6000f8e020a */
[----:B------:R-:W-:-:S04]  /*15e0*/  UIADD3 UR48, UPT, UPT, -UR48, URZ, URZ ;  /* 0x000000ff30307290 */ /* 0x000fc8000fffe1ff */
[----:B------:R-:W-:Y:S01]  /*15f0*/  UIMAD UR48, UR6, UR48, UR51 ;  /* 0x00000030063072a4 */ /* 0x000fe2000f8e0233 */
[----:B-12---:R-:W-:Y:S11]  /*1600*/  BRA.U UP6, `(.L_x_18) ;  /* 0x0000000106647547 */ /* 0x006ff6000b800000 */
[----:B------:R-:W-:Y:S02]  /*1610*/  UISETP.NE.AND UP0, UPT, UR48, URZ, UPT ;  /* 0x000000ff3000728c */ /* 0x000fe4000bf05270 */
[----:B------:R-:W-:Y:S02]  /*1620*/  UISETP.NE.AND UP2, UPT, UR48, 0x1, UPT ;  /* 0x000000013000788c */ /* 0x000fe4000bf45270 */
[----:B------:R-:W-:Y:S02]  /*1630*/  ULOP3.LUT UR7, UR49, 0x2, URZ, 0x3c, !UPT ;  /* 0x0000000231077892 */ /* 0x000fe4000f8e3cff */
[----:B------:R-:W-:Y:S02]  /*1640*/  UISETP.GT.U32.AND UP4, UPT, UR49, 0x1, UP0 ;  /* 0x000000013100788c */ /* 0x000fe40008784070 */
[----:B------:R-:W-:Y:S02]  /*1650*/  UISETP.GT.U32.AND UP3, UPT, UR49, 0x1, UP2 ;  /* 0x000000013100788c */ /* 0x000fe40009764070 */
[----:B------:R-:W-:-:S02]  /*1660*/  UISETP.GT.U32.AND UP1, UPT, UR7, 0x1, UP0 ;  /* 0x000000010700788c */ /* 0x000fc40008724070 */
[----:B------:R-:W-:Y:S02]  /*1670*/  UISETP.GT.U32.AND UP0, UPT, UR7, 0x1, UP2 ;  /* 0x000000010700788c */ /* 0x000fe40009704070 */
[----:B------:R-:W-:Y:S02]  /*1680*/  USEL UR8, URZ, 0x1, UP4 ;  /* 0x00000001ff087887 */ /* 0x000fe4000a000000 */
[----:B------:R-:W-:Y:S02]  /*1690*/  USEL UR7, URZ, 0x10, UP3 ;  /* 0x00000010ff077887 */ /* 0x000fe40009800000 */
[----:B------:R-:W-:Y:S02]  /*16a0*/  USEL UR22, URZ, 0x2, UP4 ;  /* 0x00000002ff167887 */ /* 0x000fe4000a000000 */
[----:B------:R-:W-:Y:S02]  /*16b0*/  USEL UR21, URZ, 0x20, UP3 ;  /* 0x00000020ff157887 */ /* 0x000fe40009800000 */
[----:B------:R-:W-:-:S02]  /*16c0*/  USEL UR9, URZ, 0x4, UP1 ;  /* 0x00000004ff097887 */ /* 0x000fc40008800000 */
[----:B------:R-:W-:Y:S02]  /*16d0*/  UIADD3 UR22, UPT, UPT, UR22, UR7, UR8 ;  /* 0x0000000716167290 */ /* 0x000fe4000fffe008 */
[----:B------:R-:W-:Y:S02]  /*16e0*/  USEL UR7, URZ, 0x8, UP1 ;  /* 0x00000008ff077887 */ /* 0x000fe40008800000 */
[----:B------:R-:W-:Y:S02]  /*16f0*/  ULOP3.LUT UR6, UR49, 0xfffffffe, URZ, 0xc0, !UPT ;  /* 0xfffffffe31067892 */ /* 0x000fe4000f8ec0ff */
[----:B------:R-:W-:Y:S02]  /*1700*/  USEL UR8, URZ, 0x40, UP0 ;  /* 0x00000040ff087887 */ /* 0x000fe40008000000 */
[----:B------:R-:W-:Y:S02]  /*1710*/  UIADD3 UR9, UPT, UPT, UR9, UR21, UR22 ;  /* 0x0000001509097290 */ /* 0x000fe4000fffe016 */
[----:B------:R-:W-:-:S02]  /*1720*/  ULEA UR6, UR48, UR6, 0x2 ;  /* 0x0000000630067291 */ /* 0x000fc4000f8e10ff */
[----:B------:R-:W-:Y:S02]  /*1730*/  USEL UR21, URZ, 0x80, UP0 ;  /* 0x00000080ff157887 */ /* 0x000fe40008000000 */
[----:B------:R-:W-:-:S03]  /*1740*/  UIADD3 UR8, UPT, UPT, UR7, UR8, UR9 ;  /* 0x0000000807087290 */ /* 0x000fc6000fffe009 */
[----:B------:R-:W-:Y:S01]  /*1750*/  UMOV UR7, 0x3 ;  /* 0x0000000300077882 */ /* 0x000fe20000000000 */
[----:B------:R-:W-:Y:S02]  /*1760*/  UIADD3 UR8, UPT, UPT, UR8, UR21, URZ ;  /* 0x0000001508087290 */ /* 0x000fe4000fffe0ff */
[----:B------:R-:W-:-:S04]  /*1770*/  USHF.L.U32 UR6, UR7, UR6, URZ ;  /* 0x0000000607067299 */ /* 0x000fc800080006ff */
[----:B------:R-:W-:Y:S02]  /*1780*/  MOV R3, UR8 ;  /* 0x0000000800037c02 */ /* 0x000fe40008000f00 */
[----:B------:R-:W-:-:S07]  /*1790*/  MOV R2, UR6 ;  /* 0x0000000600027c02 */ /* 0x000fce0008000f00 */
.L_x_18:
[----:B------:R-:W1:Y:S01]  /*17a0*/  S2UR UR36, SR_CTAID.Z ;  /* 0x00000000002479c3 */ /* 0x000e620000002700 */
[----:B------:R-:W-:Y:S02]  /*17b0*/  UISETP.GE.AND UP0, UPT, UR20, 0x1, UPT ;  /* 0x000000011400788c */ /* 0x000fe4000bf06270 */
[----:B------:R-:W-:Y:S02]  /*17c0*/  ULOP3.LUT UR5, UR5, 0xffff, URZ, 0xc0, !UPT ;  /* 0x0000ffff05057892 */ /* 0x000fe4000f8ec0ff */
[----:B------:R-:W-:Y:S02]  /*17d0*/  ULOP3.LUT UR4, UR4, 0xffff, URZ, 0xc0, !UPT ;  /* 0x0000ffff04047892 */ /* 0x000fe4000f8ec0ff */
[----:B------:R-:W-:Y:S02]  /*17e0*/  UISETP.NE.AND UP3, UPT, UR11, 0x2, UPT ;  /* 0x000000020b00788c */ /* 0x000fe4000bf65270 */
[----:B------:R-:W-:Y:S02]  /*17f0*/  ULOP3.LUT UR31, UR31, 0x1, URZ, 0xc0, !UPT ;  /* 0x000000011f1f7892 */ /* 0x000fe4000f8ec0ff */
[----:B------:R-:W-:-:S02]  /*1800*/  ULOP3.LUT UR30, UR30, 0x1, URZ, 0xc0, !UPT ;  /* 0x000000011e1e7892 */ /* 0x000fc4000f8ec0ff */
[----:B------:R-:W-:Y:S02]  /*1810*/  ULOP3.LUT UR16, UR16, 0x800, URZ, 0xc0, !UPT ;  /* 0x0000080010107892 */ /* 0x000fe4000f8ec0ff */
[----:B------:R-:W-:Y:S02]  /*1820*/  ULOP3.LUT UR15, UR15, 0x200, URZ, 0xc0, !UPT ;  /* 0x000002000f0f7892 */ /* 0x000fe4000f8ec0ff */
[----:B------:R-:W-:Y:S02]  /*1830*/  USHF.L.U32 UR14, UR14, UR5, URZ ;  /* 0x000000050e0e7299 */ /* 0x000fe400080006ff */
[----:B------:R-:W-:Y:S01]  /*1840*/  USHF.L.U32 UR13, UR13, UR4, URZ ;  /* 0x000000040d0d7299 */ /* 0x000fe200080006ff */
[----:B------:R-:W-:Y:S01]  /*1850*/  UMOV UR50, UR10 ;  /* 0x0000000a00327c82 */ /* 0x000fe20008000000 */
[----:B------:R-:W-:Y:S10]  /*1860*/  BRA.U !UP0, `(.L_x_19) ;  /* 0x0000000108b87547 */ /* 0x000ff4000b800000 */
[----:B------:R-:W2:Y:S01]  /*1870*/  LDCU.128 UR4, c[0x0][0xb10] ;  /* 0x00016200ff0477ac */ /* 0x000ea20008000c00 */
[----:B------:R-:W3:Y:S01]  /*1880*/  LDCU UR23, c[0x0][0x370] ;  /* 0x00006e00ff1777ac */ /* 0x000ee20008000800 */
[----:B------:R-:W4:Y:S01]  /*1890*/  LDCU UR22, c[0x0][0x374] ;  /* 0x00006e80ff1677ac */ /* 0x000f220008000800 */
[----:B------:R-:W1:Y:S01]  /*18a0*/  LDCU UR50, c[0x0][0xb0c] ;  /* 0x00016180ff3277ac */ /* 0x000e620008000800 */
[----:B------:R-:W3:Y:S01]  /*18b0*/  LDCU UR21, c[0x0][0xb20] ;  /* 0x00016400ff1577ac */ /* 0x000ee20008000800 */
[----:B------:R-:W3:Y:S01]  /*18c0*/  LDCU.64 UR8, c[0x0][0xb28] ;  /* 0x00016500ff0877ac */ /* 0x000ee20008000a00 */
[----:B--2---:R-:W-:Y:S02]  /*18d0*/  UISETP.NE.AND UP0, UPT, UR6, 0x1, UPT ;  /* 0x000000010600788c */ /* 0x004fe4000bf05270 */
[----:B----4-:R-:W-:Y:S02]  /*18e0*/  UIMAD.WIDE.U32 UR28, UR22, UR7, URZ ;  /* 0x00000007161c72a5 */ /* 0x010fe4000f8e00ff */
[----:B------:R-:W-:-:S02]  /*18f0*/  UISETP.NE.AND UP2, UPT, UR20, 0x1, UPT ;  /* 0x000000011400788c */ /* 0x000fc4000bf45270 */
[----:B-1----:R-:W-:Y:S02]  /*1900*/  UISETP.NE.AND UP1, UPT, UR50, 0x1, UPT ;  /* 0x000000013200788c */ /* 0x002fe4000bf25270 */
[----:B------:R-:W-:Y:S02]  /*1910*/  UIMAD.WIDE.U32 UR32, UR51, UR7, URZ ;  /* 0x00000007332072a5 */ /* 0x000fe4000f8e00ff */
[----:B---3--:R-:W-:Y:S01]  /*1920*/  UIMAD.WIDE.U32 UR24, UR23, UR4, URZ ;  /* 0x00000004171872a5 */ /* 0x008fe2000f8e00ff */
[----:B------:R-:W-:Y:S01]  /*1930*/  UMOV UR7, UR29 ;  /* 0x0000001d00077c82 */ /* 0x000fe20008000000 */
[----:B------:R-:W-:Y:S02]  /*1940*/  UIMAD.WIDE.U32 UR28, UR10, UR4, URZ ;  /* 0x000000040a1c72a5 */ /* 0x000fe4000f8e00ff */
[----:B------:R-:W-:-:S03]  /*1950*/  @UP0 USHF.R.U32.HI UR22, URZ, UR21, UR7 ;  /* 0x00000015ff160299 */ /* 0x000fc60008011607 */
[----:B------:R-:W-:Y:S02]  /*1960*/  @UP1 USHF.R.U32.HI UR23, URZ, UR5, UR25 ;  /* 0x00000005ff171299 */ /* 0x000fe40008011619 */
[----:B------:R-:W-:Y:S02]  /*1970*/  UIMAD.WIDE.U32 UR24, UR22, UR8, URZ ;  /* 0x00000008161872a5 */ /* 0x000fe4000f8e00ff */
[----:B------:R-:W-:Y:S02]  /*1980*/  USHF.R.U32.HI UR33, URZ, UR21, UR33 ;  /* 0x00000015ff217299 */ /* 0x000fe40008011621 */
[----:B------:R-:W-:Y:S02]  /*1990*/  UIMAD.WIDE.U32 UR34, UR23, UR8, URZ ;  /* 0x00000008172272a5 */ /* 0x000fe4000f8e00ff */
[----:B------:R-:W-:Y:S02]  /*19a0*/  @UP2 USHF.R.U32.HI UR22, URZ, UR9, UR25 ;  /* 0x00000009ff162299 */ /* 0x000fe40008011619 */
[----:B------:R-:W-:-:S02]  /*19b0*/  USHF.R.U32.HI UR29, URZ, UR5, UR29 ;  /* 0x00000005ff1d7299 */ /* 0x000fc4000801161d */
[----:B------:R-:W-:Y:S02]  /*19c0*/  USEL UR33, UR51, UR33, !UP0 ;  /* 0x0000002133217287 */ /* 0x000fe4000c000000 */
[----:B------:R-:W-:Y:S02]  /*19d0*/  @UP2 USHF.R.U32.HI UR23, URZ, UR9, UR35 ;  /* 0x00000009ff172299 */ /* 0x000fe40008011623 */
[----:B------:R-:W-:Y:S02]  /*19e0*/  UIMAD UR22, UR22, UR20, URZ ;  /* 0x00000014161672a4 */ /* 0x000fe4000f8e02ff */
[----:B------:R-:W-:Y:S02]  /*19f0*/  USEL UR29, UR10, UR29, !UP1 ;  /* 0x0000001d0a1d7287 */ /* 0x000fe4000c800000 */
[----:B------:R-:W-:Y:S02]  /*1a00*/  UIMAD UR4, UR23, UR20, URZ ;  /* 0x00000014170472a4 */ /* 0x000fe4000f8e02ff */
[----:B------:R-:W-:-:S02]  /*1a10*/  UISETP.GE.AND UP0, UPT, UR33, UR22, UPT ;  /* 0x000000162100728c */ /* 0x000fc4000bf06270 */
[----:B------:R-:W-:Y:S02]  /*1a20*/  UIMAD.WIDE.U32 UR34, UR33, UR8, URZ ;  /* 0x00000008212272a5 */ /* 0x000fe4000f8e00ff */
[----:B------:R-:W-:Y:S02]  /*1a30*/  UISETP.GE.OR UP0, UPT, UR29, UR4, UP0 ;  /* 0x000000041d00728c */ /* 0x000fe40008706670 */
[----:B------:R-:W-:Y:S02]  /*1a40*/  USHF.R.U32.HI UR4, URZ, UR9, UR35 ;  /* 0x00000009ff047299 */ /* 0x000fe40008011623 */
[----:B------:R-:W-:Y:S02]  /*1a50*/  UIMAD.WIDE.U32 UR24, UR29, UR8, URZ ;  /* 0x000000081d1872a5 */ /* 0x000fe4000f8e00ff */
[----:B------:R-:W-:Y:S02]  /*1a60*/  USEL UR4, UR33, UR4, !UP2 ;  /* 0x0000000421047287 */ /* 0x000fe4000d000000 */
[----:B------:R-:W-:-:S02]  /*1a70*/  UIADD3 UR5, UPT, UPT, -UR33, URZ, URZ ;  /* 0x000000ff21057290 */ /* 0x000fc4000fffe1ff */
[----:B------:R-:W-:Y:S02]  /*1a80*/  UIADD3 UR8, UPT, UPT, -UR4, URZ, URZ ;  /* 0x000000ff04087290 */ /* 0x000fe4000fffe1ff */
[----:B------:R-:W-:Y:S02]  /*1a90*/  @!UP0 USHF.R.U32.HI UR9, URZ, UR9, UR25 ;  /* 0x00000009ff098299 */ /* 0x000fe40008011619 */
[----:B------:R-:W-:Y:S02]  /*1aa0*/  UIMAD UR8, UR20, UR8, UR33 ;  /* 0x00000008140872a4 */ /* 0x000fe4000f8e0221 */
[----:B------:R-:W-:Y:S02]  /*1ab0*/  @!UP0 USEL UR9, UR29, UR9, !UP2 ;  /* 0x000000091d098287 */ /* 0x000fe4000d000000 */
[----:B------:R-:W-:Y:S02]  /*1ac0*/  UIADD3 UR7, UPT, UPT, -UR29, URZ, URZ ;  /* 0x000000ff1d077290 */ /* 0x000fe4000fffe1ff */
[----:B------:R-:W-:-:S02]  /*1ad0*/  @!UP0 UIMAD UR8, UR8, UR23, UR9 ;  /* 0x00000017080882a4 */ /* 0x000fc4000f8e0209 */
[----:B------:R-:W-:Y:S02]  /*1ae0*/  @!UP0 UIADD3 UR4, UPT, UPT, UR4, -UR9, URZ ;  /* 0x8000000904048290 */ /* 0x000fe4000fffe0ff */
[----:B------:R-:W-:Y:S02]  /*1af0*/  UIMAD UR5, UR6, UR5, UR51 ;  /* 0x00000005060572a4 */ /* 0x000fe4000f8e0233 */
[----:B------:R-:W-:Y:S02]  /*1b00*/  @!UP0 UIMAD UR33, UR4, UR20, UR29 ;  /* 0x00000014042182a4 */ /* 0x000fe4000f8e021d */
[----:B------:R-:W-:Y:S01]  /*1b10*/  UIMAD UR7, UR50, UR7, UR10 ;  /* 0x00000007320772a4 */ /* 0x000fe2000f8e020a */
[----:B------:R-:W-:Y:S01]  /*1b20*/  @!UP0 UMOV UR29, UR8 ;  /* 0x00000008001d8c82 */ /* 0x000fe20008000000 */
[----:B------:R-:W-:Y:S02]  /*1b30*/  UIMAD UR51, UR33, UR6, UR5 ;  /* 0x00000006213372a4 */ /* 0x000fe4000f8e0205 */
[----:B------:R-:W-:-:S12]  /*1b40*/  UIMAD UR50, UR29, UR50, UR7 ;  /* 0x000000321d3272a4 */ /* 0x000fd8000f8e0207 */
.L_x_19:
[----:B------:R-:W-:-:S09]  /*1b50*/  UISETP.NE.AND UP0, UPT, UR19, 0x1, UPT ;  /* 0x000000011300788c */ /* 0x000fd2000bf05270 */
[----:B------:R-:W-:Y:S05]  /*1b60*/  BRA.U UP0, `(.L_x_20) ;  /* 0x0000000100407547 */ /* 0x000fea000b800000 */
[----:B------:R-:W2:Y:S01]  /*1b70*/  LDCU.128 UR4, c[0x0][0xb10] ;  /* 0x00016200ff0477ac */ /* 0x000ea20008000c00 */
[----:B------:R-:W3:Y:S01]  /*1b80*/  LDCU UR9, c[0x0][0xb0c] ;  /* 0x00016180ff0977ac */ /* 0x000ee20008000800 */
[----:B------:R-:W4:Y:S01]  /*1b90*/  LDCU UR8, c[0x0][0xb20] ;  /* 0x00016400ff0877ac */ /* 0x000f220008000800 */
[----:B--2---:R-:W-:Y:S02]  /*1ba0*/  UIMAD.WIDE.U32 UR22, UR50, UR4, URZ ;  /* 0x00000004321672a5 */ /* 0x004fe4000f8e00ff */
[----:B------:R-:W-:Y:S02]  /*1bb0*/  UIMAD.WIDE.U32 UR20, UR51, UR7, URZ ;  /* 0x00000007331472a5 */ /* 0x000fe4000f8e00ff */
[----:B---3--:R-:W-:Y:S02]  /*1bc0*/  UISETP.NE.AND UP1, UPT, UR9, 0x1, UPT ;  /* 0x000000010900788c */ /* 0x008fe4000bf25270 */
[----:B------:R-:W-:Y:S01]  /*1bd0*/  UISETP.NE.AND UP0, UPT, UR6, 0x1, UPT ;  /* 0x000000010600788c */ /* 0x000fe2000bf05270 */
[----:B------:R-:W-:Y:S01]  /*1be0*/  UMOV UR7, UR23 ;  /* 0x0000001700077c82 */ /* 0x000fe20008000000 */
[----:B----4-:R-:W-:-:S02]  /*1bf0*/  USHF.R.U32.HI UR8, URZ, UR8, UR21 ;  /* 0x00000008ff087299 */ /* 0x010fc40008011615 */
[----:B------:R-:W-:Y:S02]  /*1c00*/  USHF.R.U32.HI UR5, URZ, UR5, UR7 ;  /* 0x00000005ff057299 */ /* 0x000fe40008011607 */
[----:B------:R-:W-:Y:S02]  /*1c10*/  USEL UR8, UR51, UR8, !UP0 ;  /* 0x0000000833087287 */ /* 0x000fe4000c000000 */
[----:B------:R-:W-:-:S04]  /*1c20*/  USEL UR5, UR50, UR5, !UP1 ;  /* 0x0000000532057287 */ /* 0x000fc8000c800000 */
[----:B------:R-:W-:Y:S02]  /*1c30*/  UIADD3 UR4, UPT, UPT, -UR8, UR5, URZ ;  /* 0x0000000508047290 */ /* 0x000fe4000fffe1ff */
[----:B------:R-:W-:Y:S02]  /*1c40*/  UIADD3 UR5, UPT, UPT, UR8, -UR5, URZ ;  /* 0x8000000508057290 */ /* 0x000fe4000fffe0ff */
[----:B------:R-:W-:Y:S02]  /*1c50*/  UIMAD UR51, UR4, UR6, UR51 ;  /* 0x00000006043372a4 */ /* 0x000fe4000f8e0233 */
[----:B------:R-:W-:-:S12]  /*1c60*/  UIMAD UR50, UR5, UR9, UR50 ;  /* 0x00000009053272a4 */ /* 0x000fd8000f8e0232 */
.L_x_20:
[----:B------:R-:W-:-:S09]  /*1c70*/  UISETP.EQ.U32.AND UP0, UPT, UR12, 0x1, UPT ;  /* 0x000000010c00788c */ /* 0x000fd2000bf02070 */
[----:B------:R-:W-:Y:S05]  /*1c80*/  BRA.U !UP0, `(.L_x_21) ;  /* 0x00000001080c7547 */ /* 0x000fea000b800000 */
[----:B------:R-:W-:Y:S01]  /*1c90*/  UCGABAR_WAIT ;  /* 0x0000000000007dc7 */ /* 0x000fe20008000000 */
[----:B------:R-:W-:Y:S01]  /*1ca0*/  CCTL.IVALL ;  /* 0x00000000ff00798f */ /* 0x000fe20002000000 */
[----:B------:R-:W-:Y:S05]  /*1cb0*/  BRA `(.L_x_22) ;  /* 0x0000000000047947 */ /* 0x000fea0003800000 */
.L_x_21:
[----:B------:R-:W-:Y:S06]  /*1cc0*/  BAR.SYNC.DEFER_BLOCKING 0x0 ;  /* 0x0000000000007b1d */ /* 0x000fec0000010000 */
.L_x_22:
[----:B------:R-:W-:Y:S05]  /*1cd0*/  BRA.U UP3, `(.L_x_23) ;  /* 0x0000002503f07547 */ /* 0x000fea000b800000 */
[----:B------:R-:W2:Y:S01]  /*1ce0*/  LDCU UR6, c[0x0][0x38c] ;  /* 0x00007180ff0677ac */ /* 0x000ea20008000800 */
[----:B------:R-:W-:Y:S01]  /*1cf0*/  PLOP3.LUT P1, PT, PT, PT, UP5, 0x80, 0x8 ;  /* 0x000000000008781c */ /* 0x000fe20003f2f058 */
[----:B------:R-:W-:Y:S01]  /*1d00*/  IMAD.MOV.U32 R12, RZ, RZ, 0x1 ;  /* 0x00000001ff0c7424 */ /* 0x000fe200078e00ff */
[----:B------:R-:W-:Y:S01]  /*1d10*/  ISETP.NE.AND P2, PT, R0, RZ, P3 ;  /* 0x000000ff0000720c */ /* 0x000fe20001f45270 */
[----:B------:R-:W-:Y:S01]  /*1d20*/  USHF.L.U32 UR5, UR10, 0x5, URZ ;  /* 0x000000050a057899 */ /* 0x000fe200080006ff */
[----:B------:R-:W-:Y:S01]  /*1d30*/  PLOP3.LUT P1, PT, P1, PT, PT, 0x8, 0x80 ;  /* 0x000000000080781c */ /* 0x000fe20000f2e170 */
[----:B------:R-:W-:Y:S01]  /*1d40*/  USHF.L.U32 UR4, UR10, 0x7, URZ ;  /* 0x000000070a047899 */ /* 0x000fe200080006ff */
[----:B------:R-:W-:Y:S01]  /*1d50*/  CS2R R10, SRZ ;  /* 0x00000000000a7805 */ /* 0x000fe2000001ff00 */
[----:B------:R-:W-:Y:S01]  /*1d60*/  UMOV UR17, 0x400 ;  /* 0x0000040000117882 */ /* 0x000fe20000000000 */
[----:B------:R-:W-:Y:S01]  /*1d70*/  UISETP.NE.AND UP1, UPT, UR11, URZ, UPT ;  /* 0x000000ff0b00728c */ /* 0x000fe2000bf25270 */
[----:B------:R-:W-:Y:S01]  /*1d80*/  IMAD.MOV.U32 R9, RZ, RZ, RZ ;  /* 0x000000ffff097224 */ /* 0x000fe200078e00ff */
[----:B------:R-:W-:Y:S01]  /*1d90*/  ULEA UR17, UR54, UR17, 0x18 ;  /* 0x0000001136117291 */ /* 0x000fe2000f8ec0ff */
[----:B------:R-:W-:Y:S01]  /*1da0*/  IMAD.MOV.U32 R8, RZ, RZ, 0x1 ;  /* 0x00000001ff087424 */ /* 0x000fe200078e00ff */
[----:B------:R-:W-:-:S02]  /*1db0*/  ULOP3.LUT UR5, UR5, 0x20, URZ, 0xc0, !UPT ;  /* 0x0000002005057892 */ /* 0x000fc4000f8ec0ff */
[----:B------:R-:W-:Y:S01]  /*1dc0*/  ULOP3.LUT UR4, UR4, 0x80, URZ, 0xc0, !UPT ;  /* 0x0000008004047892 */ /* 0x000fe2000f8ec0ff */
[----:B------:R-:W3:Y:S01]  /*1dd0*/  LDCU UR19, c[0x0][0x370] ;  /* 0x00006e00ff1377ac */ /* 0x000ee20008000800 */
[----:B--2---:R-:W-:Y:S02]  /*1de0*/  UIADD3 UR7, UPT, UPT, UR6, 0x1f, URZ ;  /* 0x0000001f06077890 */ /* 0x004fe4000fffe0ff */
[----:B------:R-:W-:Y:S02]  /*1df0*/  UIADD3 UR20, UPT, UPT, UR6, 0x3e, URZ ;  /* 0x0000003e06147890 */ /* 0x000fe4000fffe0ff */
[----:B------:R-:W-:Y:S02]  /*1e00*/  USHF.R.S32.HI UR21, URZ, 0x1f, UR7 ;  /* 0x0000001fff157899 */ /* 0x000fe40008011407 */
[----:B------:R-:W-:Y:S02]  /*1e10*/  UIADD3 UR6, UPT, UPT, UR6, -0x1, URZ ;  /* 0xffffffff06067890 */ /* 0x000fe4000fffe0ff */
[----:B------:R-:W-:-:S02]  /*1e20*/  ULEA.HI UR21, UR21, UR7, URZ, 0x5 ;  /* 0x0000000715157291 */ /* 0x000fc4000f8f28ff */
[----:B------:R-:W-:Y:S02]  /*1e30*/  UISETP.GE.U32.AND UP2, UPT, UR6, -0x3f, UPT ;  /* 0xffffffc10600788c */ /* 0x000fe4000bf46070 */
[----:B------:R-:W-:Y:S01]  /*1e40*/  USHF.R.S32.HI UR21, URZ, 0x5, UR21 ;  /* 0x00000005ff157899 */ /* 0x000fe20008011415 */
[----:B------:R-:W2:Y:S03]  /*1e50*/  LDCU.64 UR22, c[0x0][0x348] ;  /* 0x00006900ff1677ac */ /* 0x000ea60008000a00 */
[----:B------:R-:W-:Y:S01]  /*1e60*/  UISETP.LT.U32.AND UP0, UPT, UR21, 0x29, UPT ;  /* 0x000000291500788c */ /* 0x000fe2000bf01070 */
[----:B------:R-:W4:Y:S03]  /*1e70*/  LDCU UR18, c[0x0][0x374] ;  /* 0x00006e80ff1277ac */ /* 0x000f260008000800 */
[----:B------:R-:W-:-:S02]  /*1e80*/  USEL UR41, UR21, 0x29, UP0 ;  /* 0x0000002915297887 */ /* 0x000fc40008000000 */
[----:B------:R-:W-:Y:S02]  /*1e90*/  USEL UR26, UR26, 0x2, UP1 ;  /* 0x000000021a1a7887 */ /* 0x000fe40008800000 */
[----:B------:R-:W-:Y:S02]  /*1ea0*/  UIADD3 UR25, UPT, UPT, UR41, -0x1, URZ ;  /* 0xffffffff29197890 */ /* 0x000fe4000fffe0ff */
[----:B------:R-:W-:Y:S02]  /*1eb0*/  @UP2 UIADD3 UR25, UPT, UPT, UR41, URZ, URZ ;  /* 0x000000ff29192290 */ /* 0x000fe4000fffe0ff */
[----:B------:R-:W-:Y:S02]  /*1ec0*/  UIADD3 UR40, UPT, UPT, UR17, 0x4600, UR16 ;  /* 0x0000460011287890 */ /* 0x000fe4000fffe010 */
[----:B------:R-:W-:Y:S02]  /*1ed0*/  UIADD3 UR24, UPT, UPT, UR25, 0x1, URZ ;  /* 0x0000000119187890 */ /* 0x000fe4000fffe0ff */
[----:B------:R-:W-:-:S02]  /*1ee0*/  UIADD3 UR39, UPT, UPT, UR17, 0x2d600, UR15 ;  /* 0x0002d60011277890 */ /* 0x000fc4000fffe00f */
[----:B------:R-:W-:Y:S02]  /*1ef0*/  ULEA UR31, UR31, UR5, 0x4 ;  /* 0x000000051f1f7291 */ /* 0x000fe4000f8e20ff */
[----:B------:R-:W-:Y:S02]  /*1f00*/  ULEA UR30, UR30, UR4, 0x6 ;  /* 0x000000041e1e7291 */ /* 0x000fe4000f8e30ff */
[----:B------:R-:W-:Y:S02]  /*1f10*/  UIADD3 UR38, UPT, UPT, UR21, -UR41, URZ ;  /* 0x8000002915267290 */ /* 0x000fe4000fffe0ff */
[----:B------:R-:W-:Y:S01]  /*1f20*/  UIADD3 UR25, UPT, UPT, -UR25, URZ, URZ ;  /* 0x000000ff19197290 */ /* 0x000fe2000fffe1ff */
[----:B--234-:R-:W-:-:S11]  /*1f30*/  UMOV UR29, URZ ;  /* 0x000000ff001d7c82 */ /* 0x01cfd60008000000 */
.L_x_43:
[----:B------:R-:W-:-:S09]  /*1f40*/  UISETP.NE.AND UP0, UPT, UR54, URZ, UPT ;  /* 0x000000ff3600728c */ /* 0x000fd2000bf05270 */
[----:B------:R-:W-:Y:S05]  /*1f50*/  BRA.U UP0, `(.L_x_24) ;  /* 0x0000000100287547 */ /* 0x000fea000b800000 */
[----:B------:R-:W-:Y:S02]  /*1f60*/  LEA R0, R9, UR17, 0x3 ;  /* 0x0000001109007c11 */ /* 0x000fe4000f8e18ff */
[----:B------:R-:W-:-:S04]  /*1f70*/  SHF.L.U32 R2, R8, 0x1f, RZ ;  /* 0x0000001f08027819 */ /* 0x000fc800000006ff */
[----:B------:R-:W2:Y:S02]  /*1f80*/  SYNCS.PHASECHK.TRANS64.TRYWAIT P0, [R0+URZ+0x320], R2 ;  /* 0x00032002000075a7 */ /* 0x000ea400080011ff */
[----:B--2---:R-:W-:Y:S05]  /*1f90*/  @!P0 BRA `(.L_x_25) ;  /* 0x0000006c00688947 */ /* 0x004fea0003800000 */
.L_x_151:
[----:B------:R-:W-:Y:S01]  /*1fa0*/  VIADD R9, R9, 0x1 ;  /* 0x0000000109097836 */ /* 0x000fe20000000000 */
[----:B------:R2:W-:Y:S04]  /*1fb0*/  SYNCS.ARRIVE.TRANS64.A1T0 RZ, [R0+URZ+0x310], RZ ;  /* 0x000310ff00ff79a7 */ /* 0x0005e800081000ff */
[----:B------:R-:W-:-:S04]  /*1fc0*/  ISETP.NE.AND P0, PT, R9, 0x2, PT ;  /* 0x000000020900780c */ /* 0x000fc80003f05270 */
[----:B------:R-:W-:Y:S02]  /*1fd0*/  SEL R9, R9, RZ, P0 ;  /* 0x000000ff09097207 */ /* 0x000fe40000000000 */
[----:B--2---:R-:W-:-:S04]  /*1fe0*/  SEL R0, RZ, 0x1, P0 ;  /* 0x00000001ff007807 */ /* 0x004fc80000000000 */
[----:B------:R-:W-:-:S07]  /*1ff0*/  LOP3.LUT R8, R8, R0, RZ, 0x3c, !PT ;  /* 0x0000000008087212 */ /* 0x000fce00078e3cff */
.L_x_24:
[----:B------:R-:W-:Y:S01]  /*2000*/  UISETP.GE.U32.AND UP0, UPT, UR20, 0x3f, UPT ;  /* 0x0000003f1400788c */ /* 0x000fe2000bf06070 */
[----:B------:R-:W-:Y:S01]  /*2010*/  SHF.L.U32 R0, R12, 0x1f, RZ ;  /* 0x0000001f0c007819 */ /* 0x000fe200000006ff */
[----:B------:R-:W-:Y:S02]  /*2020*/  ULEA.HI UR35, UR50, UR50, URZ, 0x1 ;  /* 0x0000003232237291 */ /* 0x000fe4000f8f08ff */
[----:B------:R-:W-:Y:S02]  /*2030*/  ULEA UR4, UR29, UR17, 0x3 ;  /* 0x000000111d047291 */ /* 0x000fe4000f8e18ff */
[----:B------:R-:W-:Y:S02]  /*2040*/  USHF.L.U32 UR35, UR35, 0x7, URZ ;  /* 0x0000000723237899 */ /* 0x000fe400080006ff */
[----:B------:R-:W-:Y:S02]  /*2050*/  ULEA UR11, UR51, UR31, 0x6 ;  /* 0x0000001f330b7291 */ /* 0x000fe4000f8e30ff */
[----:B------:R-:W-:-:S03]  /*2060*/  ULOP3.LUT UR35, UR35, 0xffffff00, URZ, 0xc0, !UPT ;  /* 0xffffff0023237892 */ /* 0x000fc6000f8ec0ff */
[----:B------:R2:W3:Y:S01]  /*2070*/  SYNCS.PHASECHK.TRANS64.TRYWAIT P0, [UR4+0x148], R0 ;  /* 0x00014800ff0075a7 */ /* 0x0004e20008001104 */
[----:B------:R-:W-:Y:S01]  /*2080*/  UIADD3 UR35, UPT, UPT, UR30, UR35, URZ ;  /* 0x000000231e237290 */ /* 0x000fe2000fffe0ff */
[----:B------:R-:W-:Y:S01]  /*2090*/  UMOV UR4, URZ ;  /* 0x000000ff00047c82 */ /* 0x000fe20008000000 */
[----:B------:R-:W-:Y:S10]  /*20a0*/  BRA.U !UP0, `(.L_x_26) ;  /* 0x0000000108c87547 */ /* 0x000ff4000b800000 */
[----:B------:R-:W-:Y:S01]  /*20b0*/  UMOV UR5, UR25 ;  /* 0x0000001900057c82 */ /* 0x000fe20008000000 */
[----:B------:R-:W-:Y:S01]  /*20c0*/  UMOV UR50, UR29 ;  /* 0x0000001d00327c82 */ /* 0x000fe20008000000 */
[----:B------:R-:W-:-:S05]  /*20d0*/  UMOV UR34, URZ ;  /* 0x000000ff00227c82 */ /* 0x000fca0008000000 */
.L_x_32:
[----:B------:R-:W-:Y:S01]  /*20e0*/  ULEA UR33, UR50, UR17, 0x3 ;  /* 0x0000001132217291 */ /* 0x000fe2000f8e18ff */
[----:B---3--:R-:W-:Y:S01]  /*20f0*/  @P3 MOV R2, 0x2800 ;  /* 0x0000280000023802 */ /* 0x008fe20000000f00 */
[----:B-1-34-:R-:W-:Y:S10]  /*2100*/  @P0 BRA `(.L_x_27) ;  /* 0x00000000000c0947 */ /* 0x01aff40003800000 */
[----:B------:R-:W-:-:S04]  /*2110*/  SHF.L.U32 R3, R12, 0x1f, RZ ;  /* 0x0000001f0c037819 */ /* 0x000fc800000006ff */
[----:B------:R-:W3:Y:S02]  /*2120*/  SYNCS.PHASECHK.TRANS64.TRYWAIT P0, [UR33+0x148], R3 ;  /* 0x00014803ff0075a7 */ /* 0x000ee40008001121 */
[----:B---3--:R-:W-:Y:S05]  /*2130*/  @!P0 BRA `(.L_x_28) ;  /* 0x0000006c00148947 */ /* 0x008fea0003800000 */
.L_x_27:
[----:B------:R3:W-:Y:S01]  /*2140*/  @P3 SYNCS.ARRIVE.TRANS64 RZ, [UR33], R2 ;  /* 0x00000002ffff39a7 */ /* 0x0007e20008000021 */
[----:B------:R-:W-:Y:S02]  /*2150*/  ULOP3.LUT UR4, UR26, 0x2, URZ, 0xfc, !UPT ;  /* 0x000000021a047892 */ /* 0x000fe4000f8efcff */
[----:B------:R-:W-:Y:S02]  /*2160*/  UIADD3 UR5, UPT, UPT, UR5, 0x1, URZ ;  /* 0x0000000105057890 */ /* 0x000fe4000fffe0ff */
[----:B------:R-:W-:Y:S02]  /*2170*/  UISETP.NE.AND UP0, UPT, UR4, 0x2, UPT ;  /* 0x000000020400788c */ /* 0x000fe4000bf05270 */
[----:B------:R-:W-:-:S07]  /*2180*/  UISETP.NE.AND UP2, UPT, UR5, 0x1, UPT ;  /* 0x000000010500788c */ /* 0x000fce000bf45270 */
[----:B------:R-:W-:Y:S05]  /*2190*/  BRA.U UP0, `(.L_x_29) ;  /* 0x0000000100047547 */ /* 0x000fea000b800000 */
[----:B-1----:R-:W-:Y:S05]  /*21a0*/  BPT.TRAP 0x1 ;  /* 0x000000040000795c */ /* 0x002fea0000300000 */
.L_x_29:
[----:B------:R-:W-:Y:S04]  /*21b0*/  BSSY.RECONVERGENT B0, `(.L_x_30) ;  /* 0x0000003000007945 */ /* 0x000fe80003800200 */
[----:B------:R-:W-:Y:S05]  /*21c0*/  @!P2 BRA `(.L_x_31) ;  /* 0x000000000004a947 */ /* 0x000fea0003800000 */
[----:B-1----:R-:W-:Y:S05]  /*21d0*/  BPT.TRAP 0x1 ;  /* 0x000000040000795c */ /* 0x002fea0000300000 */
.L_x_31:
[----:B-1----:R-:W-:Y:S05]  /*21e0*/  BSYNC.RECONVERGENT B0 ;  /* 0x0000000000007941 */ /* 0x002fea0003800200 */
.L_x_30:
[----:B------:R-:W-:Y:S02]  /*21f0*/  UIADD3 UR29, UPT, UPT, UR50, 0x1, URZ ;  /* 0x00000001321d7890 */ /* 0x000fe4000fffe0ff */
[----:B------:R-:W-:Y:S02]  /*2200*/  ULEA UR32, UR50, UR16, 0xc ;  /* 0x0000001032207291 */ /* 0x000fe4000f8e60ff */
[----:B------:R-:W-:Y:S02]  /*2210*/  UISETP.NE.AND UP0, UPT, UR29, 0x29, UPT ;  /* 0x000000291d00788c */ /* 0x000fe4000bf05270 */
[----:B------:R-:W-:Y:S02]  /*2220*/  UIADD3 UR46, UP1, UPT, UR22, 0x80, URZ ;  /* 0x00000080162e7890 */ /* 0x000fe4000ff3e0ff */
[----:B------:R-:W-:Y:S02]  /*2230*/  USEL UR6, URZ, 0x1, UP0 ;  /* 0x00000001ff067887 */ /* 0x000fe40008000000 */
[----:B------:R-:W-:-:S02]  /*2240*/  USEL UR29, UR29, URZ, UP0 ;  /* 0x000000ff1d1d7287 */ /* 0x000fc40008000000 */
[----:B------:R-:W-:Y:S02]  /*2250*/  ULEA UR8, UR50, UR15, 0xa ;  /* 0x0000000f32087291 */ /* 0x000fe4000f8e50ff */
[----:B------:R-:W-:Y:S01]  /*2260*/  UIADD3 UR44, UP0, UPT, UR22, 0x180, URZ ;  /* 0x00000180162c7890 */ /* 0x000fe2000ff1e0ff */
[----:B------:R-:W-:Y:S01]  /*2270*/  LOP3.LUT R12, R12, UR6, RZ, 0x3c, !PT ;  /* 0x000000060c0c7c12 */ /* 0x000fe2000f8e3cff */
[----:B------:R-:W-:Y:S02]  /*2280*/  ULEA UR4, UR29, UR17, 0x3 ;  /* 0x000000111d047291 */ /* 0x000fe4000f8e18ff */
[----:B------:R-:W-:Y:S01]  /*2290*/  ULOP3.LUT UR33, UR33, 0xfefffff8, URZ, 0xc0, !UPT ;  /* 0xfefffff821217892 */ /* 0x000fe2000f8ec0ff */
[----:B--2---:R-:W-:Y:S01]  /*22a0*/  SHF.L.U32 R0, R12, 0x1f, RZ ;  /* 0x0000001f0c007819 */ /* 0x004fe200000006ff */
[----:B------:R-:W-:Y:S02]  /*22b0*/  UIADD3.X UR47, UPT, UPT, URZ, UR23, URZ, UP1, !UPT ;  /* 0x00000017ff2f7290 */ /* 0x000fe40008ffe4ff */
[----:B------:R-:W-:-:S02]  /*22c0*/  UIADD3 UR32, UPT, UPT, UR17, 0x4600, UR32 ;  /* 0x0000460011207890 */ /* 0x000fc4000fffe020 */
[----:B------:R-:W-:Y:S01]  /*22d0*/  UPRMT UR7, URZ, 0x5410, UR14 ;  /* 0x00005410ff077896 */ /* 0x000fe2000800000e */
[----:B------:R4:W1:Y:S01]  /*22e0*/  SYNCS.PHASECHK.TRANS64.TRYWAIT P0, [UR4+0x148], R0 ;  /* 0x00014800ff0075a7 */ /* 0x0008620008001104 */
[----:B------:R-:W-:Y:S02]  /*22f0*/  UIADD3 UR8, UPT, UPT, UR17, 0x2d600, UR8 ;  /* 0x0002d60011087890 */ /* 0x000fe4000fffe008 */
[----:B------:R-:W-:Y:S02]  /*2300*/  UIADD3.X UR45, UPT, UPT, URZ, UR23, URZ, UP0, !UPT ;  /* 0x00000017ff2d7290 */ /* 0x000fe400087fe4ff */
[----:B------:R-:W-:Y:S01]  /*2310*/  UPRMT UR6, URZ, 0x5410, UR13 ;  /* 0x00005410ff067896 */ /* 0x000fe2000800000d */
[----:B------:R-:W-:Y:S01]  /*2320*/  UMOV UR42, 0x0 ;  /* 0x00000000002a7882 */ /* 0x000fe20000000000 */
[----:B------:R-:W-:Y:S01]  /*2330*/  UMOV UR43, 0x10000000 ;  /* 0x10000000002b7882 */ /* 0x000fe20000000000 */
[----:B------:R-:W-:Y:S01]  /*2340*/  UMOV UR10, UR34 ;  /* 0x00000022000a7c82 */ /* 0x000fe20008000000 */
[----:B------:R-:W-:Y:S01]  /*2350*/  UMOV UR12, UR36 ;  /* 0x00000024000c7c82 */ /* 0x000fe20008000000 */
[----:B------:R-:W-:Y:S01]  /*2360*/  UMOV UR9, UR33 ;  /* 0x0000002100097c82 */ /* 0x000fe20008000000 */
[----:B------:R2:W-:Y:S01]  /*2370*/  UTMALDG.3D.MULTICAST.2CTA [UR32], [UR46], UR7, desc[UR42] ;  /* 0x00002a202e0073b4 */ /* 0x0005e20008211807 */
[----:B------:R-:W-:Y:S01]  /*2380*/  UMOV UR4, UR24 ;  /* 0x0000001800047c82 */ /* 0x000fe20008000000 */
[----:B------:R-:W-:Y:S01]  /*2390*/  UMOV UR50, UR29 ;  /* 0x0000001d00327c82 */ /* 0x000fe20008000000 */
[----:B------:R4:W-:Y:S01]  /*23a0*/  UTMALDG.3D.MULTICAST.2CTA [UR8], [UR44], UR6, desc[UR42] ;  /* 0x00002a082c0073b4 */ /* 0x0009e20008211806 */
[----:B--2---:R-:W-:Y:S01]  /*23b0*/  UIADD3 UR34, UPT, UPT, UR34, 0x20, URZ ;  /* 0x0000002022227890 */ /* 0x004fe2000fffe0ff */
[----:B------:R-:W-:Y:S11]  /*23c0*/  BRA.U UP2, `(.L_x_32) ;  /* 0xfffffffd02447547 */ /* 0x000ff6000b83ffff */
.L_x_26:
[----:B------:R-:W-:Y:S01]  /*23d0*/  ULEA UR5, UR29, UR17, 0x3 ;  /* 0x000000111d057291 */ /* 0x000fe2000f8e18ff */
[----:B--2-4-:R-:W-:Y:S01]  /*23e0*/  SHF.L.U32 R0, R12, 0x1f, RZ ;  /* 0x0000001f0c007819 */ /* 0x014fe200000006ff */
[----:B------:R-:W-:Y:S01]  /*23f0*/  @!P1 SYNCS.ARRIVE.TRANS64.A1T0 RZ, [UR17+0x2a8], RZ ;  /* 0x0002a8ffffff99a7 */ /* 0x000fe20008100011 */
[----:B------:R-:W-:-:S06]  /*2400*/  UISETP.GT.AND UP0, UPT, UR21, UR41, UPT ;  /* 0x000000291500728c */ /* 0x000fcc000bf04270 */
[----:B-1-3--:R1:W2:Y:S03]  /*2410*/  SYNCS.PHASECHK.TRANS64.TRYWAIT P0, [UR5+0x148], R0 ;  /* 0x00014800ff0075a7 */ /* 0x00a2a60008001105 */
[----:B------:R-:W-:Y:S05]  /*2420*/  BRA.U !UP0, `(.L_x_33) ;  /* 0x0000000108b87547 */ /* 0x000fea000b800000 */
[----:B------:R-:W-:Y:S01]  /*2430*/  UIADD3 UR6, UPT, UPT, UR38, UR4, URZ ;  /* 0x0000000426067290 */ /* 0x000fe2000fffe0ff */
[----:B------:R-:W-:-:S11]  /*2440*/  UMOV UR50, UR29 ;  /* 0x0000001d00327c82 */ /* 0x000fd60008000000 */
.L_x_39:
[----:B------:R-:W-:Y:S01]  /*2450*/  ULEA UR33, UR50, UR17, 0x3 ;  /* 0x0000001132217291 */ /* 0x000fe2000f8e18ff */
[----:B--2---:R-:W-:Y:S01]  /*2460*/  @P3 MOV R2, 0x2800 ;  /* 0x0000280000023802 */ /* 0x004fe20000000f00 */
[----:B--2-4-:R-:W-:Y:S10]  /*2470*/  @P0 BRA `(.L_x_34) ;  /* 0x00000000000c0947 */ /* 0x014ff40003800000 */
[----:B------:R-:W-:-:S04]  /*2480*/  SHF.L.U32 R3, R12, 0x1f, RZ ;  /* 0x0000001f0c037819 */ /* 0x000fc800000006ff */
[----:B------:R-:W2:Y:S02]  /*2490*/  SYNCS.PHASECHK.TRANS64.TRYWAIT P0, [UR33+0x148], R3 ;  /* 0x00014803ff0075a7 */ /* 0x000ea40008001121 */
[----:B--2---:R-:W-:Y:S05]  /*24a0*/  @!P0 BRA `(.L_x_35) ;  /* 0x0000006800508947 */ /* 0x004fea0003800000 */
.L_x_34:
[----:B------:R2:W-:Y:S01]  /*24b0*/  @P3 SYNCS.ARRIVE.TRANS64 RZ, [UR33], R2 ;  /* 0x00000002ffff39a7 */ /* 0x0005e20008000021 */
[----:B------:R-:W-:-:S04]  /*24c0*/  ULOP3.LUT UR5, UR26, 0x2, URZ, 0xfc, !UPT ;  /* 0x000000021a057892 */ /* 0x000fc8000f8efcff */
[----:B------:R-:W-:-:S09]  /*24d0*/  UISETP.NE.AND UP0, UPT, UR5, 0x2, UPT ;  /* 0x000000020500788c */ /* 0x000fd2000bf05270 */
[----:B------:R-:W-:Y:S05]  /*24e0*/  BRA.U UP0, `(.L_x_36) ;  /* 0x0000000100047547 */ /* 0x000fea000b800000 */
[----:B------:R-:W-:Y:S05]  /*24f0*/  BPT.TRAP 0x1 ;  /* 0x000000040000795c */ /* 0x000fea0000300000 */
.L_x_36:
[----:B------:R-:W-:Y:S04]  /*2500*/  BSSY.RECONVERGENT B0, `(.L_x_37) ;  /* 0x0000003000007945 */ /* 0x000fe80003800200 */
[----:B------:R-:W-:Y:S05]  /*2510*/  @!P2 BRA `(.L_x_38) ;  /* 0x000000000004a947 */ /* 0x000fea0003800000 */
[----:B------:R-:W-:Y:S05]  /*2520*/  BPT.TRAP 0x1 ;  /* 0x000000040000795c */ /* 0x000fea0000300000 */
.L_x_38:
[----:B------:R-:W-:Y:S05]  /*2530*/  BSYNC.RECONVERGENT B0 ;  /* 0x0000000000007941 */ /* 0x000fea0003800200 */
.L_x_37:
[----:B------:R-:W-:Y:S02]  /*2540*/  UIADD3 UR29, UPT, UPT, UR50, 0x1, URZ ;  /* 0x00000001321d7890 */ /* 0x000fe4000fffe0ff */
[----:B------:R-:W-:Y:S02]  /*2550*/  UIADD3 UR46, UP1, UPT, UR22, 0x80, URZ ;  /* 0x00000080162e7890 */ /* 0x000fe4000ff3e0ff */
[----:B------:R-:W-:Y:S02]  /*2560*/  UISETP.NE.AND UP0, UPT, UR29, 0x29, UPT ;  /* 0x000000291d00788c */ /* 0x000fe4000bf05270 */
[----:B------:R-:W-:Y:S02]  /*2570*/  USHF.L.U32 UR34, UR4, 0x5, URZ ;  /* 0x0000000504227899 */ /* 0x000fe400080006ff */
[----:B------:R-:W-:Y:S02]  /*2580*/  USEL UR7, URZ, 0x1, UP0 ;  /* 0x00000001ff077887 */ /* 0x000fe40008000000 */
[----:B------:R-:W-:-:S02]  /*2590*/  USEL UR29, UR29, URZ, UP0 ;  /* 0x000000ff1d1d7287 */ /* 0x000fc40008000000 */
[----:B------:R-:W-:Y:S02]  /*25a0*/  UIADD3 UR44, UP0, UPT, UR22, 0x180, URZ ;  /* 0x00000180162c7890 */ /* 0x000fe4000ff1e0ff */
[----:B------:R-:W-:Y:S01]  /*25b0*/  ULEA UR5, UR29, UR17, 0x3 ;  /* 0x000000111d057291 */ /* 0x000fe2000f8e18ff */
[----:B------:R-:W-:Y:S01]  /*25c0*/  LOP3.LUT R12, R12, UR7, RZ, 0x3c, !PT ;  /* 0x000000070c0c7c12 */ /* 0x000fe2000f8e3cff */
[----:B------:R-:W-:Y:S02]  /*25d0*/  ULOP3.LUT UR33, UR33, 0xfefffff8, URZ, 0xc0, !UPT ;  /* 0xfefffff821217892 */ /* 0x000fe4000f8ec0ff */
[----:B------:R-:W-:Y:S01]  /*25e0*/  ULEA UR32, UR50, UR40, 0xc ;  /* 0x0000002832207291 */ /* 0x000fe2000f8e60ff */
[----:B-1----:R-:W-:Y:S01]  /*25f0*/  SHF.L.U32 R0, R12, 0x1f, RZ ;  /* 0x0000001f0c007819 */ /* 0x002fe200000006ff */
[----:B------:R-:W-:Y:S02]  /*2600*/  UPRMT UR7, URZ, 0x5410, UR14 ;  /* 0x00005410ff077896 */ /* 0x000fe4000800000e */
[----:B------:R-:W-:Y:S01]  /*2610*/  UIADD3.X UR47, UPT, UPT, URZ, UR23, URZ, UP1, !UPT ;  /* 0x00000017ff2f7290 */ /* 0x000fe20008ffe4ff */
[----:B------:R3:W4:Y:S01]  /*2620*/  SYNCS.PHASECHK.TRANS64.TRYWAIT P0, [UR5+0x148], R0 ;  /* 0x00014800ff0075a7 */ /* 0x0007220008001105 */
[----:B------:R-:W-:-:S02]  /*2630*/  ULEA UR8, UR50, UR39, 0xa ;  /* 0x0000002732087291 */ /* 0x000fc4000f8e50ff */
[----:B------:R-:W-:Y:S02]  /*2640*/  UPRMT UR5, URZ, 0x5410, UR13 ;  /* 0x00005410ff057896 */ /* 0x000fe4000800000d */
[----:B------:R-:W-:Y:S01]  /*2650*/  UIADD3.X UR45, UPT, UPT, URZ, UR23, URZ, UP0, !UPT ;  /* 0x00000017ff2d7290 */ /* 0x000fe200087fe4ff */
[----:B------:R-:W-:Y:S01]  /*2660*/  UMOV UR42, 0x0 ;  /* 0x00000000002a7882 */ /* 0x000fe20000000000 */
[----:B------:R-:W-:Y:S01]  /*2670*/  UMOV UR43, 0x10000000 ;  /* 0x10000000002b7882 */ /* 0x000fe20000000000 */
[----:B------:R-:W-:Y:S01]  /*2680*/  UMOV UR12, UR36 ;  /* 0x00000024000c7c82 */ /* 0x000fe20008000000 */
[----:B------:R-:W-:Y:S01]  /*2690*/  UMOV UR9, UR33 ;  /* 0x0000002100097c82 */ /* 0x000fe20008000000 */
[----:B------:R-:W-:Y:S01]  /*26a0*/  UMOV UR10, UR34 ;  /* 0x00000022000a7c82 */ /* 0x000fe20008000000 */
[----:B------:R3:W-:Y:S01]  /*26b0*/  UTMALDG.3D.MULTICAST.2CTA [UR32], [UR46], UR7, desc[UR42] ;  /* 0x00002a202e0073b4 */ /* 0x0007e20008211807 */
[----:B------:R-:W-:Y:S01]  /*26c0*/  UIADD3 UR4, UPT, UPT, UR4, 0x1, URZ ;  /* 0x0000000104047890 */ /* 0x000fe2000fffe0ff */
[----:B------:R-:W-:-:S03]  /*26d0*/  UMOV UR50, UR29 ;  /* 0x0000001d00327c82 */ /* 0x000fc60008000000 */
[----:B------:R-:W-:Y:S01]  /*26e0*/  UISETP.NE.AND UP0, UPT, UR4, UR6, UPT ;  /* 0x000000060400728c */ /* 0x000fe2000bf05270 */
[----:B------:R3:W-:Y:S08]  /*26f0*/  UTMALDG.3D.MULTICAST.2CTA [UR8], [UR44], UR5, desc[UR42] ;  /* 0x00002a082c0073b4 */ /* 0x0007f00008211805 */
[----:B---3--:R-:W-:Y:S05]  /*2700*/  BRA.U UP0, `(.L_x_39) ;  /* 0xfffffffd00507547 */ /* 0x008fea000b83ffff */
.L_x_33:
[C---:B------:R-:W-:Y:S01]  /*2710*/  LEA R3, R11.reuse, UR17, 0x3 ;  /* 0x000000110b037c11 */ /* 0x040fe2000f8e18ff */
[----:B------:R-:W-:Y:S01]  /*2720*/  NOP ;  /* 0x0000000000007918 */ /* 0x000fe20000000000 */
[----:B-1----:R-:W-:Y:S02]  /*2730*/  SHF.L.U32 R0, R10, 0x1f, RZ ;  /* 0x0000001f0a007819 */ /* 0x002fe400000006ff */
[----:B------:R-:W-:Y:S02]  /*2740*/  LEA R4, R11, UR17, 0x4 ;  /* 0x000000110b047c11 */ /* 0x000fe4000f8e20ff */
[----:B--2-4-:R-:W1:Y:S02]  /*2750*/  SYNCS.PHASECHK.TRANS64.TRYWAIT P0, [R3+URZ+0x2b0], R0 ;  /* 0x0002b000030075a7 */ /* 0x014e6400080011ff */
[----:B-1----:R-:W-:Y:S05]  /*2760*/  @!P0 BRA `(.L_x_40) ;  /* 0x0000006400b88947 */ /* 0x002fea0003800000 */
.L_x_154:
[----:B------:R-:W2:Y:S01]  /*2770*/  LDS.128 R4, [R4+0x340] ;  /* 0x0003400004047984 */ /* 0x000ea20000000c00 */
[----:B------:R-:W-:Y:S01]  /*2780*/  UISETP.GE.AND UP0, UPT, UR37, 0x1, UPT ;  /* 0x000000012500788c */ /* 0x000fe2000bf06270 */
[----:B------:R-:W-:Y:S01]  /*2790*/  @!PT LDS RZ, [RZ] ;  /* 0x00000000fffff984 */ /* 0x000fe20000000800 */
[----:B------:R-:W-:Y:S01]  /*27a0*/  @!PT LDS RZ, [RZ] ;  /* 0x00000000fffff984 */ /* 0x000fe20000000800 */
[----:B------:R-:W-:Y:S01]  /*27b0*/  @!PT LDS RZ, [RZ] ;  /* 0x00000000fffff984 */ /* 0x000fe20000000800 */
[----:B------:R-:W-:Y:S01]  /*27c0*/  @!PT LDS RZ, [RZ] ;  /* 0x00000000fffff984 */ /* 0x000fe20000000800 */
[----:B------:R3:W-:Y:S06]  /*27d0*/  MEMBAR.ALL.CTA ;  /* 0x0000000000007992 */ /* 0x0007ec0000008000 */
[----:B---3--:R-:W3:Y:S01]  /*27e0*/  FENCE.VIEW.ASYNC.S ;  /* 0x00000000000073c6 */ /* 0x008ee20000000000 */
[----:B--2---:R-:W-:-:S13]  /*27f0*/  LOP3.LUT P0, RZ, R6, 0x1, RZ, 0xc0, !PT ;  /* 0x0000000106ff7812 */ /* 0x004fda000780c0ff */
[----:B---3--:R-:W-:Y:S01]  /*2800*/  VOTEU.ANY UP1, P0 ;  /* 0x0000000000ff7886 */ /* 0x008fe20000020100 */
[----:B------:R-:W-:-:S13]  /*2810*/  PLOP3.LUT P0, PT, PT, PT, UP1, 0x80, 0x8 ;  /* 0x000000000008781c */ /* 0x000fda0003f0f018 */
[----:B-1----:R-:W-:Y:S02]  /*2820*/  @P0 LOP3.LUT R0, R5, 0xffff, RZ, 0xc0, !PT ;  /* 0x0000ffff05000812 */ /* 0x002fe400078ec0ff */
[----:B------:R-:W-:Y:S02]  /*2830*/  @P0 MOV R2, R4 ;  /* 0x0000000400020202 */ /* 0x000fe40000000f00 */
[----:B------:R-:W-:Y:S01]  /*2840*/  @P0 R2UR UR5, R0 ;  /* 0x00000000000502ca */ /* 0x000fe200000e0000 */
[----:B------:R-:W-:Y:S01]  /*2850*/  VIADD R0, R3, 0x2c0 ;  /* 0x000002c003007836 */ /* 0x000fe20000000000 */
[----:B------:R-:W-:Y:S02]  /*2860*/  @P0 SHF.R.U32.HI R4, RZ, 0x10, R5 ;  /* 0x00000010ff040819 */ /* 0x000fe40000011605 */
[----:B------:R-:W-:Y:S02]  /*2870*/  @P0 R2UR UR6, R2 ;  /* 0x00000000020602ca */ /* 0x000fe400000e0000 */
[----:B------:R-:W-:-:S02]  /*2880*/  PRMT R0, RZ, 0x654, R0 ;  /* 0x00000654ff007816 */ /* 0x000fc40000000000 */
[----:B------:R-:W-:Y:S02]  /*2890*/  @P0 R2UR UR4, R4 ;  /* 0x00000000040402ca */ /* 0x000fe400000e0000 */
[----:B------:R1:W-:Y:S03]  /*28a0*/  SYNCS.ARRIVE.TRANS64.RED.A1T0 RZ, [R0+URZ], RZ ;  /* 0x000000ff00ff79a7 */ /* 0x0003e600081004ff */
[----:B------:R-:W-:-:S04]  /*28b0*/  @UP1 UMOV UR27, UR5 ;  /* 0x00000005001b1c82 */ /* 0x000fc80008000000 */
[----:B------:R-:W-:-:S04]  /*28c0*/  @UP1 UMOV UR28, UR6 ;  /* 0x00000006001c1c82 */ /* 0x000fc80008000000 */
[----:B------:R-:W-:Y:S01]  /*28d0*/  @UP1 UMOV UR36, UR4 ;  /* 0x0000000400241c82 */ /* 0x000fe20008000000 */
[----:B------:R-:W-:Y:S05]  /*28e0*/  BRA.U !UP0, `(.L_x_41) ;  /* 0x0000000108b87547 */ /* 0x000fea000b800000 */
[----:B------:R-:W2:Y:S01]  /*28f0*/  LDCU.128 UR4, c[0x0][0xb10] ;  /* 0x00016200ff0477ac */ /* 0x000ea20008000c00 */
[----:B------:R-:W3:Y:S01]  /*2900*/  LDCU UR10, c[0x0][0xb20] ;  /* 0x00016400ff0a77ac */ /* 0x000ee20008000800 */
[----:B------:R-:W4:Y:S01]  /*2910*/  LDCU UR11, c[0x0][0xb0c] ;  /* 0x00016180ff0b77ac */ /* 0x000f220008000800 */
[----:B------:R-:W1:Y:S01]  /*2920*/  LDCU.64 UR8, c[0x0][0xb28] ;  /* 0x00016500ff0877ac */ /* 0x000e620008000a00 */
[----:B------:R-:W-:Y:S02]  /*2930*/  UISETP.NE.AND UP3, UPT, UR37, 0x1, UPT ;  /* 0x000000012500788c */ /* 0x000fe4000bf65270 */
[----:B--2---:R-:W-:Y:S02]  /*2940*/  UIMAD.WIDE.U32 UR42, UR18, UR7, URZ ;  /* 0x00000007122a72a5 */ /* 0x004fe4000f8e00ff */
[----:B------:R-:W-:Y:S02]  /*2950*/  UIMAD.WIDE.U32 UR32, UR27, UR7, URZ ;  /* 0x000000071b2072a5 */ /* 0x000fe4000f8e00ff */
[----:B------:R-:W-:-:S02]  /*2960*/  UIMAD.WIDE.U32 UR34, UR19, UR4, URZ ;  /* 0x00000004132272a5 */ /* 0x000fc4000f8e00ff */
[----:B------:R-:W-:Y:S01]  /*2970*/  UISETP.NE.AND UP0, UPT, UR6, 0x1, UPT ;  /* 0x000000010600788c */ /* 0x000fe2000bf05270 */
[----:B------:R-:W-:Y:S01]  /*2980*/  UMOV UR7, UR43 ;  /* 0x0000002b00077c82 */ /* 0x000fe20008000000 */
[----:B----4-:R-:W-:Y:S02]  /*2990*/  UISETP.NE.AND UP2, UPT, UR11, 0x1, UPT ;  /* 0x000000010b00788c */ /* 0x010fe4000bf45270 */
[----:B---3--:R-:W-:Y:S02]  /*29a0*/  USHF.R.U32.HI UR7, URZ, UR10, UR7 ;  /* 0x0000000aff077299 */ /* 0x008fe40008011607 */
[----:B------:R-:W-:Y:S02]  /*29b0*/  USHF.R.U32.HI UR12, URZ, UR5, UR35 ;  /* 0x00000005ff0c7299 */ /* 0x000fe40008011623 */
[----:B------:R-:W-:Y:S02]  /*29c0*/  USEL UR7, UR18, UR7, !UP0 ;  /* 0x0000000712077287 */ /* 0x000fe4000c000000 */
[----:B------:R-:W-:-:S02]  /*29d0*/  USEL UR12, UR19, UR12, !UP2 ;  /* 0x0000000c130c7287 */ /* 0x000fc4000d000000 */
[----:B-1----:R-:W-:Y:S02]  /*29e0*/  UIMAD.WIDE.U32 UR42, UR7, UR8, URZ ;  /* 0x00000008072a72a5 */ /* 0x002fe4000f8e00ff */
        /* <DEDUP_REMOVED lines=30> */
.L_x_41:
[----:B------:R-:W2:Y:S02]  /*2bd0*/  LDCU UR4, c[0x0][0xb30] ;  /* 0x00016600ff0477ac */ /* 0x000ea40008000800 */
[----:B--2---:R-:W-:-:S09]  /*2be0*/  UISETP.NE.AND UP0, UPT, UR4, 0x1, UPT ;  /* 0x000000010400788c */ /* 0x004fd2000bf05270 */
        /* <DEDUP_REMOVED lines=13> */
[----:B------:R-:W-:Y:S02]  /*2cc0*/  UIADD3 UR4, UPT, UPT, UR5, -UR8, URZ ;  /* 0x8000000805047290 */ /* 0x000fe4000fffe0ff */
[----:B------:R-:W-:Y:S02]  /*2cd0*/  UIADD3 UR5, UPT, UPT, -UR5, UR8, URZ ;  /* 0x0000000805057290 */ /* 0x000fe4000fffe1ff */
[----:B------:R-:W-:Y:S02]  /*2ce0*/  UIMAD UR27, UR4, UR6, UR27 ;  /* 0x00000006041b72a4 */ /* 0x000fe4000f8e021b */
[----:B------:R-:W-:-:S12]  /*2cf0*/  UIMAD UR28, UR5, UR9, UR28 ;  /* 0x00000009051c72a4 */ /* 0x000fd8000f8e021c */
.L_x_42:
[----:B------:R-:W-:Y:S01]  /*2d00*/  VIADD R11, R11, 0x1 ;  /* 0x000000010b0b7836 */ /* 0x000fe20000000000 */
[----:B------:R-:W-:Y:S01]  /*2d10*/  PLOP3.LUT P1, PT, PT, PT, PT, 0x80, 0x8 ;  /* 0x000000000008781c */ /* 0x000fe20003f2f070 */
[----:B------:R-:W-:Y:S02]  /*2d20*/  UIADD3 UR50, UPT, UPT, UR28, UR49, URZ ;  /* 0x000000311c327290 */ /* 0x000fe4000fffe0ff */
[----:B------:R-:W-:Y:S01]  /*2d30*/  UIADD3 UR51, UPT, UPT, UR27, UR48, URZ ;  /* 0x000000301b337290 */ /* 0x000fe2000fffe0ff */
[----:B------:R-:W-:-:S04]  /*2d40*/  ISETP.NE.AND P0, PT, R11, 0x2, PT ;  /* 0x000000020b00780c */ /* 0x000fc80003f05270 */
[----:B-1----:R-:W-:Y:S02]  /*2d50*/  SEL R0, RZ, 0x1, P0 ;  /* 0x00000001ff007807 */ /* 0x002fe40000000000 */
[----:B------:R-:W-:Y:S02]  /*2d60*/  SEL R11, R11, RZ, P0 ;  /* 0x000000ff0b0b7207 */ /* 0x000fe40000000000 */
[----:B------:R-:W-:Y:S01]  /*2d70*/  LOP3.LUT R10, R10, R0, RZ, 0x3c, !PT ;  /* 0x000000000a0a7212 */ /* 0x000fe200078e3cff */
[----:B------:R-:W-:Y:S06]  /*2d80*/  BRA.U UP1, `(.L_x_43) ;  /* 0xfffffff1016c7547 */ /* 0x000fec000b83ffff */
[----:B------:R-:W-:Y:S01]  /*2d90*/  UIADD3 UR17, UPT, UPT, UR17, 0x148, URZ ;  /* 0x0000014811117890 */ /* 0x000fe2000fffe0ff */
[----:B------:R-:W-:-:S03]  /*2da0*/  SHF.L.U32 R2, R12, 0x1f, RZ ;  /* 0x0000001f0c027819 */ /* 0x000fc600000006ff */
[----:B------:R-:W-:-:S09]  /*2db0*/  ULEA UR4, UR29, UR17, 0x3 ;  /* 0x000000111d047291 */ /* 0x000fd2000f8e18ff */
[----:B------:R-:W1:Y:S02]  /*2dc0*/  SYNCS.PHASECHK.TRANS64.TRYWAIT P0, [UR4], R2 ;  /* 0x00000002ff0075a7 */ /* 0x000e640008001104 */
[----:B-1----:R-:W-:Y:S05]  /*2dd0*/  @!P0 BRA `(.L_x_44) ;  /* 0x0000006000308947 */ /* 0x002fea0003800000 */
.L_x_156:
[----:B------:R-:W-:-:S04]  /*2de0*/  UIADD3 UR5, UPT, UPT, UR29, 0x1, URZ ;  /* 0x000000011d057890 */ /* 0x000fc8000fffe0ff */
[----:B------:R-:W-:-:S04]  /*2df0*/  UISETP.NE.AND UP0, UPT, UR5, 0x29, UPT ;  /* 0x000000290500788c */ /* 0x000fc8000bf05270 */
[----:B------:R-:W-:Y:S02]  /*2e00*/  USEL UR6, URZ, 0x1, UP0 ;  /* 0x00000001ff067887 */ /* 0x000fe40008000000 */
[----:B------:R-:W-:-:S04]  /*2e10*/  USEL UR5, UR5, URZ, UP0 ;  /* 0x000000ff05057287 */ /* 0x000fc80008000000 */
[----:B------:R-:W-:Y:S01]  /*2e20*/  ULEA UR4, UR5, UR17, 0x3 ;  /* 0x0000001105047291 */ /* 0x000fe2000f8e18ff */
[----:B-1----:R-:W-:-:S04]  /*2e30*/  LOP3.LUT R2, R12, UR6, RZ, 0x3c, !PT ;  /* 0x000000060c027c12 */ /* 0x002fc8000f8e3cff */
[----:B------:R-:W-:-:S04]  /*2e40*/  SHF.L.U32 R3, R2, 0x1f, RZ ;  /* 0x0000001f02037819 */ /* 0x000fc800000006ff */
[----:B------:R-:W1:Y:S02]  /*2e50*/  SYNCS.PHASECHK.TRANS64.TRYWAIT P0, [UR4], R3 ;  /* 0x00000003ff0075a7 */ /* 0x000e640008001104 */
[----:B-1----:R-:W-:Y:S05]  /*2e60*/  @!P0 BRA `(.L_x_45) ;  /* 0x0000006000248947 */ /* 0x002fea0003800000 */
.L_x_158:
[----:B------:R-:W-:-:S04]  /*2e70*/  UIADD3 UR5, UPT, UPT, UR5, 0x1, URZ ;  /* 0x0000000105057890 */ /* 0x000fc8000fffe0ff */
[----:B------:R-:W-:-:S04]  /*2e80*/  UISETP.NE.AND UP0, UPT, UR5, 0x29, UPT ;  /* 0x000000290500788c */ /* 0x000fc8000bf05270 */
[----:B------:R-:W-:Y:S02]  /*2e90*/  USEL UR6, URZ, 0x1, UP0 ;  /* 0x00000001ff067887 */ /* 0x000fe40008000000 */
[----:B------:R-:W-:-:S04]  /*2ea0*/  USEL UR5, UR5, URZ, UP0 ;  /* 0x000000ff05057287 */ /* 0x000fc80008000000 */
[----:B------:R-:W-:Y:S01]  /*2eb0*/  ULEA UR4, UR5, UR17, 0x3 ;  /* 0x0000001105047291 */ /* 0x000fe2000f8e18ff */
[----:B------:R-:W-:-:S04]  /*2ec0*/  LOP3.LUT R2, R2, UR6, RZ, 0x3c, !PT ;  /* 0x0000000602027c12 */ /* 0x000fc8000f8e3cff */
[----:B-1----:R-:W-:-:S04]  /*2ed0*/  SHF.L.U32 R3, R2, 0x1f, RZ ;  /* 0x0000001f02037819 */ /* 0x002fc800000006ff */
[----:B------:R-:W1:Y:S02]  /*2ee0*/  SYNCS.PHASECHK.TRANS64.TRYWAIT P0, [UR4], R3 ;  /* 0x00000003ff0075a7 */ /* 0x000e640008001104 */
[----:B-1----:R-:W-:Y:S05]  /*2ef0*/  @!P0 BRA `(.L_x_46) ;  /* 0x0000006000188947 */ /* 0x002fea0003800000 */
.L_x_160:
        /* <DEDUP_REMOVED lines=9> */
.L_x_162:
        /* <DEDUP_REMOVED lines=9> */
.L_x_164:
        /* <DEDUP_REMOVED lines=9> */
.L_x_166:
        /* <DEDUP_REMOVED lines=9> */
.L_x_168:
        /* <DEDUP_REMOVED lines=9> */
.L_x_170:
        /* <DEDUP_REMOVED lines=9> */
.L_x_172:
        /* <DEDUP_REMOVED lines=9> */
.L_x_174:
        /* <DEDUP_REMOVED lines=9> */
.L_x_176:
        /* <DEDUP_REMOVED lines=9> */
.L_x_178:
        /* <DEDUP_REMOVED lines=9> */
.L_x_180:
        /* <DEDUP_REMOVED lines=9> */
.L_x_182:
        /* <DEDUP_REMOVED lines=9> */
.L_x_184:
        /* <DEDUP_REMOVED lines=9> */
.L_x_186:
        /* <DEDUP_REMOVED lines=9> */
.L_x_188:
        /* <DEDUP_REMOVED lines=9> */
.L_x_190:
        /* <DEDUP_REMOVED lines=9> */
.L_x_192:
        /* <DEDUP_REMOVED lines=9> */
.L_x_194:
        /* <DEDUP_REMOVED lines=9> */
.L_x_196:
        /* <DEDUP_REMOVED lines=9> */
.L_x_198:
        /* <DEDUP_REMOVED lines=9> */
.L_x_200:
        /* <DEDUP_REMOVED lines=9> */
.L_x_202:
        /* <DEDUP_REMOVED lines=9> */
.L_x_204:
        /* <DEDUP_REMOVED lines=9> */
.L_x_206:
        /* <DEDUP_REMOVED lines=9> */
.L_x_208:
        /* <DEDUP_REMOVED lines=9> */
.L_x_210:
        /* <DEDUP_REMOVED lines=9> */
.L_x_212:
        /* <DEDUP_REMOVED lines=9> */
.L_x_214:
        /* <DEDUP_REMOVED lines=9> */
.L_x_216:
        /* <DEDUP_REMOVED lines=9> */
.L_x_218:
        /* <DEDUP_REMOVED lines=9> */
.L_x_220:
        /* <DEDUP_REMOVED lines=9> */
.L_x_222:
        /* <DEDUP_REMOVED lines=9> */
.L_x_224:
        /* <DEDUP_REMOVED lines=9> */
.L_x_226:
        /* <DEDUP_REMOVED lines=9> */
.L_x_228:
        /* <DEDUP_REMOVED lines=9> */
.L_x_230:
        /* <DEDUP_REMOVED lines=9> */
.L_x_232:
        /* <DEDUP_REMOVED lines=9> */
.L_x_234:
[----:B------:R-:W-:-:S04]  /*43d0*/  UIADD3 UR5, UPT, UPT, UR5, 0x1, URZ ;  /* 0x0000000105057890 */ /* 0x000fc8000fffe0ff */
[----:B------:R-:W-:-:S04]  /*43e0*/  UISETP.NE.AND UP0, UPT, UR5, 0x29, UPT ;  /* 0x000000290500788c */ /* 0x000fc8000bf05270 */
[----:B------:R-:W-:Y:S02]  /*43f0*/  USEL UR4, URZ, 0x1, UP0 ;  /* 0x00000001ff047887 */ /* 0x000fe40008000000 */
[----:B------:R-:W-:-:S04]  /*4400*/  USEL UR5, UR5, URZ, UP0 ;  /* 0x000000ff05057287 */ /* 0x000fc80008000000 */
[----:B------:R-:W-:Y:S01]  /*4410*/  ULEA UR5, UR5, UR17, 0x3 ;  /* 0x0000001105057291 */ /* 0x000fe2000f8e18ff */
[----:B------:R-:W-:-:S04]  /*4420*/  LOP3.LUT R2, R2, UR4, RZ, 0x3c, !PT ;  /* 0x0000000402027c12 */ /* 0x000fc8000f8e3cff */
[----:B------:R-:W-:Y:S01]  /*4430*/  SHF.L.U32 R2, R2, 0x1f, RZ ;  /* 0x0000001f02027819 */ /* 0x000fe200000006ff */
[----:B-1----:R-:W-:-:S07]  /*4440*/  IMAD.U32 R0, RZ, RZ, UR5 ;  /* 0x00000005ff007e24 */ /* 0x002fce000f8e00ff */
.L_x_84:
[----:B-1----:R1:W2:Y:S02]  /*4450*/  SYNCS.PHASECHK.TRANS64.TRYWAIT P0, [R0+URZ], R2 ;  /* 0x00000002000075a7 */ /* 0x0022a400080011ff */
[----:B--2---:R-:W-:Y:S05]  /*4460*/  @!P0 NANOSLEEP.SYNCS 0x989680 ;  /* 0x009896800000895d */ /* 0x004fea0003900000 */
[----:B------:R-:W2:Y:S02]  /*4470*/  @!P0 SYNCS.PHASECHK.TRANS64 P0, [R0+URZ], R2 ;  /* 0x00000002000085a7 */ /* 0x000ea400080010ff */
[----:B--2---:R-:W-:Y:S05]  /*4480*/  @P0 EXIT ;  /* 0x000000000000094d */ /* 0x004fea0003800000 */
[----:B------:R-:W-:Y:S05]  /*4490*/  BRA `(.L_x_84) ;  /* 0xfffffffc00ec7947 */ /* 0x000fea000383ffff */
.L_x_23:
[----:B------:R-:W-:-:S04]  /*44a0*/  UISETP.NE.AND UP0, UPT, UR54, URZ, UPT ;  /* 0x000000ff3600728c */ /* 0x000fc8000bf05270 */
[----:B------:R-:W-:-:S09]  /*44b0*/  UISETP.NE.OR UP0, UPT, UR11, 0x1, UP0 ;  /* 0x000000010b00788c */ /* 0x000fd20008705670 */
[----:B------:R-:W-:Y:S05]  /*44c0*/  BRA.U UP0, `(.L_x_85) ;  /* 0x0000000500487547 */ /* 0x000fea000b800000 */
[----:B------:R-:W-:Y:S01]  /*44d0*/  ISETP.GE.U32.AND P2, PT, R0, 0x8, PT ;  /* 0x000000080000780c */ /* 0x000fe20003f46070 */
[----:B------:R-:W-:Y:S01]  /*44e0*/  IMAD.MOV.U32 R12, RZ, RZ, 0x1 ;  /* 0x00000001ff0c7424 */ /* 0x000fe200078e00ff */
[----:B------:R-:W-:Y:S02]  /*44f0*/  CS2R R10, SRZ ;  /* 0x00000000000a7805 */ /* 0x000fe4000001ff00 */
[----:B------:R-:W-:Y:S01]  /*4500*/  CS2R R8, SRZ ;  /* 0x0000000000087805 */ /* 0x000fe2000001ff00 */
[----:B------:R-:W-:Y:S01]  /*4510*/  UMOV UR4, 0x400 ;  /* 0x0000040000047882 */ /* 0x000fe20000000000 */
[----:B------:R-:W-:Y:S01]  /*4520*/  UMOV UR6, URZ ;  /* 0x000000ff00067c82 */ /* 0x000fe20008000000 */
[----:B------:R-:W-:-:S12]  /*4530*/  ULEA UR54, UR54, UR4, 0x18 ;  /* 0x0000000436367291 */ /* 0x000fd8000f8ec0ff */
.L_x_89:
[----:B------:R-:W-:Y:S02]  /*4540*/  LEA R2, R8, UR54, 0x3 ;  /* 0x0000003608027c11 */ /* 0x000fe4000f8e18ff */
[----:B------:R-:W-:-:S03]  /*4550*/  SHF.L.U32 R4, R9, 0x1f, RZ ;  /* 0x0000001f09047819 */ /* 0x000fc600000006ff */
[----:B------:R-:W-:Y:S01]  /*4560*/  VIADD R5, R2, 0x320 ;  /* 0x0000032002057836 */ /* 0x000fe20000000000 */
[----:B------:R-:W2:Y:S02]  /*4570*/  SYNCS.PHASECHK.TRANS64.TRYWAIT P0, [R2+URZ+0x310], R4 ;  /* 0x00031004020075a7 */ /* 0x000ea400080011ff */
[----:B--2---:R-:W-:Y:S05]  /*4580*/  @!P0 BRA `(.L_x_86) ;  /* 0x0000005800048947 */ /* 0x004fea0003800000 */
.L_x_235:
[----:B------:R-:W-:Y:S01]  /*4590*/  ULEA UR5, UR6, UR54, 0x3 ;  /* 0x0000003606057291 */ /* 0x000fe2000f8e18ff */
[----:B--2---:R-:W-:Y:S01]  /*45a0*/  PRMT R2, RZ, 0x654, R5 ;  /* 0x00000654ff027816 */ /* 0x004fe20000000005 */
[----:B------:R-:W-:Y:S01]  /*45b0*/  @!P2 IMAD.MOV.U32 R4, RZ, RZ, 0x10 ;  /* 0x00000010ff04a424 */ /* 0x000fe200078e00ff */
[----:B------:R-:W-:Y:S01]  /*45c0*/  SHF.L.U32 R5, R12, 0x1f, RZ ;  /* 0x0000001f0c057819 */ /* 0x000fe200000006ff */
[----:B------:R-:W-:Y:S01]  /*45d0*/  UIADD3 UR4, UPT, UPT, UR5, 0x2b0, URZ ;  /* 0x000002b005047890 */ /* 0x000fe2000fffe0ff */
[----:B------:R2:W-:Y:S05]  /*45e0*/  SYNCS.ARRIVE.TRANS64.RED.A1T0 RZ, [R2+URZ], RZ ;  /* 0x000000ff02ff79a7 */ /* 0x0005ea00081004ff */
[----:B------:R-:W-:Y:S01]  /*45f0*/  IMAD.U32 R6, RZ, RZ, UR4 ;  /* 0x00000004ff067e24 */ /* 0x000fe2000f8e00ff */
[----:B------:R-:W3:Y:S04]  /*4600*/  SYNCS.PHASECHK.TRANS64.TRYWAIT P0, [UR5+0x2c0], R5 ;  /* 0x0002c005ff0075a7 */ /* 0x000ee80008001105 */
[----:B------:R-:W-:Y:S01]  /*4610*/  PRMT R6, R0, 0x654, R6 ;  /* 0x0000065400067816 */ /* 0x000fe20000000006 */
[----:B--23--:R-:W-:Y:S06]  /*4620*/  @!P0 BRA `(.L_x_87) ;  /* 0x0000005400f08947 */ /* 0x00cfec0003800000 */
.L_x_237:
[----:B------:R-:W-:Y:S01]  /*4630*/  ULEA UR4, UR6, UR54, 0x4 ;  /* 0x0000003606047291 */ /* 0x000fe2000f8e20ff */
[----:B------:R-:W-:Y:S01]  /*4640*/  SEL R3, R6, R3, !P2 ;  /* 0x0000000306037207 */ /* 0x000fe20005000000 */
[----:B------:R-:W-:Y:S01]  /*4650*/  UIADD3 UR5, UPT, UPT, UR5, 0x2b0, URZ ;  /* 0x000002b005057890 */ /* 0x000fe2000fffe0ff */
[----:B--2---:R-:W-:Y:S01]  /*4660*/  LEA R2, R11, UR54, 0x3 ;  /* 0x000000360b027c11 */ /* 0x004fe2000f8e18ff */
[----:B------:R-:W-:Y:S01]  /*4670*/  UIADD3 UR4, UPT, UPT, UR4, 0x340, URZ ;  /* 0x0000034004047890 */ /* 0x000fe2000fffe0ff */
[----:B------:R2:W-:Y:S01]  /*4680*/  @!P2 SYNCS.ARRIVE.TRANS64.RED RZ, [R3+URZ], R4 ;  /* 0x0000000403ffa9a7 */ /* 0x0005e200080004ff */
[----:B------:R-:W-:Y:S01]  /*4690*/  UIADD3 UR6, UPT, UPT, UR6, 0x1, URZ ;  /* 0x0000000106067890 */ /* 0x000fe2000fffe0ff */
[----:B------:R-:W-:-:S03]  /*46a0*/  VIADD R8, R8, 0x1 ;  /* 0x0000000108087836 */ /* 0x000fc60000000000 */
[----:B------:R-:W-:Y:S02]  /*46b0*/  UISETP.NE.AND UP0, UPT, UR6, 0x2, UPT ;  /* 0x000000020600788c */ /* 0x000fe4000bf05270 */
[----:B------:R-:W-:Y:S01]  /*46c0*/  ISETP.NE.AND P0, PT, R8, 0x2, PT ;  /* 0x000000020800780c */ /* 0x000fe20003f05270 */
[----:B------:R-:W-:Y:S06]  /*46d0*/  UGETNEXTWORKID.BROADCAST [UR4], [UR5] ;  /* 0x00000000040073ca */ /* 0x000fec0008000100 */
[----:B------:R-:W-:Y:S02]  /*46e0*/  USEL UR4, URZ, 0x1, UP0 ;  /* 0x00000001ff047887 */ /* 0x000fe40008000000 */
[----:B------:R-:W-:-:S04]  /*46f0*/  USEL UR6, UR6, URZ, UP0 ;  /* 0x000000ff06067287 */ /* 0x000fc80008000000 */
[----:B------:R-:W-:Y:S02]  /*4700*/  LOP3.LUT R12, R12, UR4, RZ, 0x3c, !PT ;  /* 0x000000040c0c7c12 */ /* 0x000fe4000f8e3cff */
[----:B--2---:R-:W-:-:S04]  /*4710*/  SHF.L.U32 R4, R10, 0x1f, RZ ;  /* 0x0000001f0a047819 */ /* 0x004fc800000006ff */
[----:B------:R-:W2:Y:S02]  /*4720*/  SYNCS.PHASECHK.TRANS64.TRYWAIT P1, [R2+URZ+0x2b0], R4 ;  /* 0x0002b004020075a7 */ /* 0x000ea400080211ff */
[----:B--2---:R-:W-:Y:S05]  /*4730*/  @!P1 BRA `(.L_x_88) ;  /* 0x0000005400c49947 */ /* 0x004fea0003800000 */
.L_x_238:
[C---:B--2---:R-:W-:Y:S01]  /*4740*/  LEA R4, R11.reuse, UR54, 0x4 ;  /* 0x000000360b047c11 */ /* 0x044fe2000f8e20ff */
[----:B------:R-:W-:Y:S01]  /*4750*/  VIADD R2, R2, 0x2c0 ;  /* 0x000002c002027836 */ /* 0x000fe20000000000 */
[----:B------:R-:W-:Y:S01]  /*4760*/  SEL R8, R8, RZ, P0 ;  /* 0x000000ff08087207 */ /* 0x000fe20000000000 */
[----:B------:R-:W-:-:S03]  /*4770*/  VIADD R11, R11, 0x1 ;  /* 0x000000010b0b7836 */ /* 0x000fc60000000000 */
[----:B------:R-:W2:Y:S01]  /*4780*/  LDS.128 R4, [R4+0x340] ;  /* 0x0003400004047984 */ /* 0x000ea20000000c00 */
[----:B------:R-:W-:Y:S02]  /*4790*/  PRMT R2, RZ, 0x654, R2 ;  /* 0x00000654ff027816 */ /* 0x000fe40000000002 */
[C---:B------:R-:W-:Y:S01]  /*47a0*/  ISETP.NE.AND P1, PT, R11.reuse, 0x2, PT ;  /* 0x000000020b00780c */ /* 0x040fe20003f25270 */
[----:B------:R-:W-:Y:S01]  /*47b0*/  @!PT LDS RZ, [RZ] ;  /* 0x00000000fffff984 */ /* 0x000fe20000000800 */
[----:B------:R-:W-:Y:S01]  /*47c0*/  @!PT LDS RZ, [RZ] ;  /* 0x00000000fffff984 */ /* 0x000fe20000000800 */
[----:B------:R-:W-:Y:S01]  /*47d0*/  @!PT LDS RZ, [RZ] ;  /* 0x00000000fffff984 */ /* 0x000fe20000000800 */
[----:B------:R-:W-:Y:S01]  /*47e0*/  @!PT LDS RZ, [RZ] ;  /* 0x00000000fffff984 */ /* 0x000fe20000000800 */
[----:B------:R3:W-:Y:S06]  /*47f0*/  MEMBAR.ALL.CTA ;  /* 0x0000000000007992 */ /* 0x0007ec0000008000 */
[----:B---3--:R-:W3:Y:S01]  /*4800*/  FENCE.VIEW.ASYNC.S ;  /* 0x00000000000073c6 */ /* 0x008ee20000000000 */
[----:B------:R-:W-:Y:S01]  /*4810*/  SEL R11, R11, RZ, P1 ;  /* 0x000000ff0b0b7207 */ /* 0x000fe20000800000 */
[----:B---3--:R3:W-:Y:S01]  /*4820*/  SYNCS.ARRIVE.TRANS64.RED.A1T0 RZ, [R2+URZ], RZ ;  /* 0x000000ff02ff79a7 */ /* 0x0087e200081004ff */
[----:B--2---:R-:W-:-:S02]  /*4830*/  LOP3.LUT P3, RZ, R6, 0x1, RZ, 0xc0, !PT ;  /* 0x0000000106ff7812 */ /* 0x004fc4000786c0ff */
[----:B------:R-:W-:-:S04]  /*4840*/  SEL R4, RZ, 0x1, P1 ;  /* 0x00000001ff047807 */ /* 0x000fc80000800000 */
[----:B------:R-:W-:Y:S02]  /*4850*/  LOP3.LUT R10, R10, R4, RZ, 0x3c, !PT ;  /* 0x000000040a0a7212 */ /* 0x000fe400078e3cff */
[----:B---3--:R-:W-:-:S04]  /*4860*/  SEL R2, RZ, 0x1, P0 ;  /* 0x00000001ff027807 */ /* 0x008fc80000000000 */
[----:B------:R-:W-:Y:S01]  /*4870*/  LOP3.LUT R9, R9, R2, RZ, 0x3c, !PT ;  /* 0x0000000209097212 */ /* 0x000fe200078e3cff */
[----:B------:R-:W-:Y:S06]  /*4880*/  @P3 BRA `(.L_x_89) ;  /* 0xfffffffc002c3947 */ /* 0x000fec000383ffff */
[----:B------:R-:W-:Y:S01]  /*4890*/  ULEA UR5, UR6, UR54, 0x3 ;  /* 0x0000003606057291 */ /* 0x000fe2000f8e18ff */
[----:B------:R-:W-:-:S08]  /*48a0*/  SHF.L.U32 R2, R12, 0x1f, RZ ;  /* 0x0000001f0c027819 */ /* 0x000fd000000006ff */
[----:B------:R-:W2:Y:S02]  /*48b0*/  SYNCS.PHASECHK.TRANS64 P0, [UR5+0x2c0], R2 ;  /* 0x0002c002ff0075a7 */ /* 0x000ea40008001005 */
[----:B--2---:R-:W-:Y:S05]  /*48c0*/  @P0 BRA `(.L_x_90) ;  /* 0x0000000000080947 */ /* 0x004fea0003800000 */
[----:B------:R-:W2:Y:S02]  /*48d0*/  SYNCS.PHASECHK.TRANS64.TRYWAIT P0, [UR5+0x2c0], R2 ;  /* 0x0002c002ff0075a7 */ /* 0x000ea40008001105 */
[----:B--2---:R-:W-:Y:S05]  /*48e0*/  @!P0 BRA `(.L_x_91) ;  /* 0x00000054006c8947 */ /* 0x004fea0003800000 */
.L_x_90:
[----:B------:R-:W-:-:S04]  /*48f0*/  UIADD3 UR4, UPT, UPT, UR6, 0x1, URZ ;  /* 0x0000000106047890 */ /* 0x000fc8000fffe0ff */
[----:B------:R-:W-:-:S04]  /*4900*/  UISETP.NE.AND UP0, UPT, UR4, 0x2, UPT ;  /* 0x000000020400788c */ /* 0x000fc8000bf05270 */
[----:B------:R-:W-:Y:S02]  /*4910*/  USEL UR7, URZ, 0x1, UP0 ;  /* 0x00000001ff077887 */ /* 0x000fe40008000000 */
[----:B------:R-:W-:-:S04]  /*4920*/  USEL UR4, UR4, URZ, UP0 ;  /* 0x000000ff04047287 */ /* 0x000fc80008000000 */
[----:B------:R-:W-:Y:S01]  /*4930*/  ULEA UR4, UR4, UR54, 0x3 ;  /* 0x0000003604047291 */ /* 0x000fe2000f8e18ff */
[----:B--2---:R-:W-:-:S04]  /*4940*/  LOP3.LUT R2, R12, UR7, RZ, 0x3c, !PT ;  /* 0x000000070c027c12 */ /* 0x004fc8000f8e3cff */
[----:B------:R-:W-:-:S04]  /*4950*/  SHF.L.U32 R0, R2, 0x1f, RZ ;  /* 0x0000001f02007819 */ /* 0x000fc800000006ff */
[----:B------:R-:W2:Y:S02]  /*4960*/  SYNCS.PHASECHK.TRANS64 P0, [UR4+0x2c0], R0 ;  /* 0x0002c000ff0075a7 */ /* 0x000ea40008001004 */
[----:B-12---:R-:W-:Y:S05]  /*4970*/  @P0 EXIT ;  /* 0x000000000000094d */ /* 0x006fea0003800000 */
[----:B------:R-:W-:Y:S02]  /*4980*/  SHF.L.U32 R2, R2, 0x1f, RZ ;  /* 0x0000001f02027819 */ /* 0x000fe400000006ff */
[----:B------:R-:W-:-:S07]  /*4990*/  MOV R0, UR4 ;  /* 0x0000000400007c02 */ /* 0x000fce0008000f00 */
.L_x_92:
[----:B-1----:R1:W2:Y:S02]  /*49a0*/  SYNCS.PHASECHK.TRANS64.TRYWAIT P0, [R0+URZ+0x2c0], R2 ;  /* 0x0002c002000075a7 */ /* 0x0022a400080011ff */
[----:B--2---:R-:W-:Y:S05]  /*49b0*/  @!P0 NANOSLEEP.SYNCS 0x989680 ;  /* 0x009896800000895d */ /* 0x004fea0003900000 */
[----:B------:R-:W2:Y:S02]  /*49c0*/  @!P0 SYNCS.PHASECHK.TRANS64 P0, [R0+URZ+0x2c0], R2 ;  /* 0x0002c002000085a7 */ /* 0x000ea400080010ff */
[----:B--2---:R-:W-:Y:S05]  /*49d0*/  @P0 EXIT ;  /* 0x000000000000094d */ /* 0x004fea0003800000 */
[----:B------:R-:W-:Y:S05]  /*49e0*/  BRA `(.L_x_92) ;  /* 0xfffffffc00ec7947 */ /* 0x000fea000383ffff */
.L_x_85:
[----:B------:R-:W-:Y:S05]  /*49f0*/  BRA.U UP6, `(.L_x_93) ;  /* 0x0000001106847547 */ /* 0x000fea000b800000 */
[----:B------:R-:W-:Y:S01]  /*4a00*/  UMOV UR4, 0x40 ;  /* 0x0000004000047882 */ /* 0x000fe20000000000 */
[----:B------:R-:W-:Y:S01]  /*4a10*/  NOP ;  /* 0x0000000000007918 */ /* 0x000fe20000000000 */
[----:B------:R-:W-:Y:S01]  /*4a20*/  ULEA UR4, UR54, UR4, 0x18 ;  /* 0x0000000436047291 */ /* 0x000fe2000f8ec0ff */
[----:B------:R-:W-:Y:S02]  /*4a30*/  UMOV UR5, 0x400 ;  /* 0x0000040000057882 */ /* 0x000fe40000000000 */
[----:B------:R-:W-:-:S06]  /*4a40*/  ULEA UR54, UR54, UR5, 0x18 ;  /* 0x0000000536367291 */ /* 0x000fcc000f8ec0ff */
[----:B------:R-:W2:Y:S02]  /*4a50*/  LDS.U8 R0, [UR4+0x1c] ;  /* 0x00001c04ff007984 */ /* 0x000ea40008000000 */
[----:B--2---:R-:W-:-:S13]  /*4a60*/  ISETP.NE.AND P0, PT, R0, RZ, PT ;  /* 0x000000ff0000720c */ /* 0x004fda0003f05270 */
[----:B------:R-:W-:Y:S05]  /*4a70*/  @P0 BRA `(.L_x_94) ;  /* 0x0000000400080947 */ /* 0x000fea0003800000 */
[----:B------:R-:W-:Y:S02]  /*4a80*/  UISETP.NE.U32.AND UP1, UPT, UR18, 0x1, UPT ;  /* 0x000000011200788c */ /* 0x000fe4000bf25070 */
[----:B------:R-:W-:-:S07]  /*4a90*/  UIADD3 UR6, UPT, UPT, UR4, 0x8, URZ ;  /* 0x0000000804067890 */ /* 0x000fce000fffe0ff */
[----:B------:R-:W-:Y:S05]  /*4aa0*/  BRA.U !UP1, `(.L_x_95) ;  /* 0x00000001099c7547 */ /* 0x000fea000b800000 */
[----:B------:R-:W-:Y:S01]  /*4ab0*/  ELECT P0, URZ, PT ;  /* 0x0000000000ff782f */ /* 0x000fe20003800000 */
[----:B------:R-:W-:-:S12]  /*4ac0*/  BSSY B0, `(.L_x_95) ;  /* 0x0000025000007945 */ /* 0x000fd80003800000 */
[----:B------:R-:W-:Y:S05]  /*4ad0*/  @!P0 BRA `(.L_x_96) ;  /* 0x00000000008c8947 */ /* 0x000fea0003800000 */
[----:B------:R-:W-:-:S05]  /*4ae0*/  UMOV UR5, 0x10 ;  /* 0x0000001000057882 */ /* 0x000fca0000000000 */
[----:B------:R-:W-:Y:S04]  /*4af0*/  DEPBAR.LE SB2, 0x36 ;  /* 0x0000ad800000791a */ /* 0x000fe80000000000 */
[----:B------:R-:W2:Y:S02]  /*4b00*/  UTCATOMSWS.2CTA.FIND_AND_SET.ALIGN UP0, UR5, UR5 ;  /* 0x00000005000575e3 */ /* 0x000ea40008200800 */
[----:B--2---:R-:W-:Y:S01]  /*4b10*/  MOV R10, UR5 ;  /* 0x00000005000a7c02 */ /* 0x004fe20008000f00 */
[----:B------:R-:W-:Y:S06]  /*4b20*/  BRA.U UP0, `(.L_x_97) ;  /* 0x0000000100187547 */ /* 0x000fec000b800000 */
.L_x_98:
[----:B------:R-:W-:Y:S05]  /*4b30*/  NANOSLEEP 0x64 ;  /* 0x000000640000795d */ /* 0x000fea0003800000 */
[----:B------:R-:W-:-:S05]  /*4b40*/  UMOV UR5, 0x10 ;  /* 0x0000001000057882 */ /* 0x000fca0000000000 */
[----:B------:R-:W-:Y:S04]  /*4b50*/  DEPBAR.LE SB2, 0x36 ;  /* 0x0000ad800000791a */ /* 0x000fe80000000000 */
[----:B------:R-:W2:Y:S02]  /*4b60*/  UTCATOMSWS.2CTA.FIND_AND_SET.ALIGN UP0, UR5, UR5 ;  /* 0x00000005000575e3 */ /* 0x000ea40008200800 */
[----:B--2---:R-:W-:Y:S01]  /*4b70*/  MOV R10, UR5 ;  /* 0x00000005000a7c02 */ /* 0x004fe20008000f00 */
[----:B------:R-:W-:Y:S05]  /*4b80*/  BRA.U !UP0, `(.L_x_98) ;  /* 0xfffffffd08e87547 */ /* 0x000fea000b83ffff */
.L_x_97:
[----:B------:R-:W2:Y:S01]  /*4b90*/  LDS R6, [UR4+0x10] ;  /* 0x00001004ff067984 */ /* 0x000ea20008000800 */
[----:B------:R-:W-:Y:S01]  /*4ba0*/  IMAD.U32 R0, RZ, RZ, UR54 ;  /* 0x00000036ff007e24 */ /* 0x000fe2000f8e00ff */
[----:B------:R-:W-:-:S03]  /*4bb0*/  MOV R4, UR17 ;  /* 0x0000001100047c02 */ /* 0x000fc60008000f00 */
[----:B------:R-:W-:Y:S01]  /*4bc0*/  VIADD R0, R0, 0x360 ;  /* 0x0000036000007836 */ /* 0x000fe20000000000 */
[----:B--2---:R-:W-:-:S04]  /*4bd0*/  SHF.L.U32 R6, R6, 0x1f, RZ ;  /* 0x0000001f06067819 */ /* 0x004fc800000006ff */
[----:B------:R-:W2:Y:S02]  /*4be0*/  SYNCS.PHASECHK.TRANS64.TRYWAIT P0, [UR4+0x8], R6 ;  /* 0x00000806ff0075a7 */ /* 0x000ea40008001104 */
[----:B--2---:R-:W-:Y:S05]  /*4bf0*/  @P0 BRA `(.L_x_99) ;  /* 0x0000000000080947 */ /* 0x004fea0003800000 */
[----:B------:R-:W2:Y:S02]  /*4c00*/  SYNCS.PHASECHK.TRANS64.TRYWAIT P0, [UR4+0x8], R6 ;  /* 0x00000806ff0075a7 */ /* 0x000ea40008001104 */
[----:B--2---:R-:W-:Y:S05]  /*4c10*/  @!P0 BRA `(.L_x_100) ;  /* 0x0000005000b88947 */ /* 0x004fea0003800000 */
.L_x_99:
[----:B------:R-:W-:Y:S01]  /*4c20*/  PRMT R4, R4, 0x654, R0 ;  /* 0x0000065404047816 */ /* 0x000fe20000000000 */
[----:B------:R-:W-:Y:S01]  /*4c30*/  HFMA2 R0, -RZ, RZ, 0, 5.9604644775390625e-08 ;  /* 0x00000001ff007431 */ /* 0x000fe200000001ff */
[----:B------:R-:W-:Y:S01]  /*4c40*/  UPRMT UR5, UR17, 0x654, UR6 ;  /* 0x0000065411057896 */ /* 0x000fe20008000006 */
[----:B------:R-:W-:Y:S02]  /*4c50*/  IMAD.MOV.U32 R8, RZ, RZ, 0xffff ;  /* 0x0000ffffff087424 */ /* 0x000fe400078e00ff */
[----:B--2---:R-:W-:Y:S02]  /*4c60*/  IMAD.MOV.U32 R6, RZ, RZ, 0x4 ;  /* 0x00000004ff067424 */ /* 0x004fe400078e00ff */
[----:B------:R-:W-:Y:S01]  /*4c70*/  IMAD.SHL.U32 R9, R10, 0x20, RZ ;  /* 0x000000200a097824 */ /* 0x000fe200078e00ff */
[----:B------:R-:W-:Y:S02]  /*4c80*/  MOV R5, UR5 ;  /* 0x0000000500057c02 */ /* 0x000fe40008000f00 */
[-C--:B------:R-:W-:Y:S01]  /*4c90*/  SHF.L.U32 R8, R8, R10.reuse, RZ ;  /* 0x0000000a08087219 */ /* 0x080fe200000006ff */
[----:B------:R2:W-:Y:S01]  /*4ca0*/  SYNCS.ARRIVE.TRANS64.RED RZ, [UR5], R6 ;  /* 0x00000006ffff79a7 */ /* 0x0005e20008000405 */
[----:B------:R-:W-:Y:S01]  /*4cb0*/  SHF.L.U32 R7, R0, R10, RZ ;  /* 0x0000000a00077219 */ /* 0x000fe200000006ff */
[----:B------:R2:W-:Y:S04]  /*4cc0*/  STS [UR54+0x360], R9 ;  /* 0x00036009ff007988 */ /* 0x0005e80008000836 */
[----:B------:R2:W-:Y:S04]  /*4cd0*/  STAS [R4.64], R10 ;  /* 0x0000000a04007dbd */ /* 0x0005e8000c0008ff */
[----:B------:R2:W-:Y:S04]  /*4ce0*/  ATOMS.OR RZ, [UR4+0x14], R8 ;  /* 0x00001408ffff798c */ /* 0x0005e8000b000004 */
[----:B------:R2:W-:Y:S04]  /*4cf0*/  ATOMS.OR RZ, [UR4+0x18], R7 ;  /* 0x00001807ffff798c */ /* 0x0005e8000b000004 */
[----:B------:R2:W-:Y:S02]  /*4d00*/  ATOMS.XOR RZ, [UR4+0x10], R0 ;  /* 0x00001000ffff798c */ /* 0x0005e4000b800004 */
.L_x_96:
[----:B-1----:R-:W-:Y:S05]  /*4d10*/  BSYNC B0 ;  /* 0x0000000000007941 */ /* 0x002fea0003800000 */
.L_x_95:
[----:B------:R-:W-:Y:S05]  /*4d20*/  BRA.U UP1, `(.L_x_101) ;  /* 0x00000001016c7547 */ /* 0x000fea000b800000 */
[----:B------:R-:W-:-:S03]  /*4d30*/  UMOV UR5, 0xffffffff ;  /* 0xffffffff00057882 */ /* 0x000fc60000000000 */
[----:B------:R-:W-:Y:S05]  /*4d40*/  BRA.DIV UR5, `(.L_x_102) ;  /* 0x0000005205847947 */ /* 0x000fea000b800000 */
[----:B------:R-:W-:-:S13]  /*4d50*/  ELECT P0, URZ, PT ;  /* 0x0000000000ff782f */ /* 0x000fda0003800000 */
.L_x_242:
[----:B------:R-:W-:Y:S05]  /*4d60*/  @!P0 BRA `(.L_x_101) ;  /* 0x00000000005c8947 */ /* 0x000fea0003800000 */
[----:B--2---:R-:W2:Y:S02]  /*4d70*/  LDS R4, [UR4+0x10] ;  /* 0x00001004ff047984 */ /* 0x004ea40008000800 */
[----:B--2---:R-:W-:-:S04]  /*4d80*/  SHF.L.U32 R4, R4, 0x1f, RZ ;  /* 0x0000001f04047819 */ /* 0x004fc800000006ff */
[----:B------:R-:W2:Y:S02]  /*4d90*/  SYNCS.PHASECHK.TRANS64.TRYWAIT P0, [UR4+0x8], R4 ;  /* 0x00000804ff0075a7 */ /* 0x000ea40008001104 */
[----:B--2---:R-:W-:Y:S05]  /*4da0*/  @P0 BRA `(.L_x_103) ;  /* 0x0000000000080947 */ /* 0x004fea0003800000 */
[----:B------:R-:W2:Y:S02]  /*4db0*/  SYNCS.PHASECHK.TRANS64.TRYWAIT P0, [UR4+0x8], R4 ;  /* 0x00000804ff0075a7 */ /* 0x000ea40008001104 */
[----:B--2---:R-:W-:Y:S05]  /*4dc0*/  @!P0 BRA `(.L_x_104) ;  /* 0x0000005000888947 */ /* 0x004fea0003800000 */
.L_x_103:
[----:B------:R-:W3:Y:S01]  /*4dd0*/  LDS R6, [UR54+0x360] ;  /* 0x00036036ff067984 */ /* 0x000ee20008000800 */
[----:B--2---:R-:W-:Y:S02]  /*4de0*/  HFMA2 R0, -RZ, RZ, 0, 5.9604644775390625e-08 ;  /* 0x00000001ff007431 */ /* 0x004fe400000001ff */
[----:B------:R-:W-:Y:S01]  /*4df0*/  IMAD.MOV.U32 R4, RZ, RZ, 0xffff ;  /* 0x0000ffffff047424 */ /* 0x000fe200078e00ff */
[----:B------:R-:W-:Y:S01]  /*4e00*/  UPRMT UR5, UR17, 0x654, UR6 ;  /* 0x0000065411057896 */ /* 0x000fe20008000006 */
[----:B---3--:R-:W-:-:S03]  /*4e10*/  IMAD.SHL.U32 R5, R6, 0x20, RZ ;  /* 0x0000002006057824 */ /* 0x008fc600078e00ff */
[-C--:B------:R-:W-:Y:S02]  /*4e20*/  SHF.L.U32 R4, R4, R6.reuse, RZ ;  /* 0x0000000604047219 */ /* 0x080fe400000006ff */
[----:B------:R-:W-:Y:S01]  /*4e30*/  SHF.L.U32 R6, R0, R6, RZ ;  /* 0x0000000600067219 */ /* 0x000fe200000006ff */
[----:B------:R3:W-:Y:S04]  /*4e40*/  STS [UR54+0x360], R5 ;  /* 0x00036005ff007988 */ /* 0x0007e80008000836 */
[----:B------:R3:W-:Y:S04]  /*4e50*/  ATOMS.OR RZ, [UR4+0x14], R4 ;  /* 0x00001404ffff798c */ /* 0x0007e8000b000004 */
[----:B------:R3:W-:Y:S01]  /*4e60*/  ATOMS.OR RZ, [UR4+0x18], R6 ;  /* 0x00001806ffff798c */ /* 0x0007e2000b000004 */
[----:B------:R-:W-:Y:S03]  /*4e70*/  SYNCS.ARRIVE.TRANS64.RED.A1T0 RZ, [UR5], RZ ;  /* 0x000000ffffff79a7 */ /* 0x000fe60008100405 */
[----:B------:R3:W-:Y:S01]  /*4e80*/  ATOMS.XOR RZ, [UR4+0x10], R0 ;  /* 0x00001000ffff798c */ /* 0x0007e2000b800004 */
[----:B------:R-:W-:Y:S05]  /*4e90*/  BRA `(.L_x_101) ;  /* 0x0000000000107947 */ /* 0x000fea0003800000 */
.L_x_94:
[----:B------:R-:W-:Y:S02]  /*4ea0*/  MOV R0, 0xffffffff ;  /* 0xffffffff00007802 */ /* 0x000fe40000000f00 */
[----:B------:R-:W-:-:S03]  /*4eb0*/  MOV R4, 0x4ee0 ;  /* 0x00004ee000047802 */ /* 0x000fc60000000f00 */
[----:B------:R2:W-:Y:S04]  /*4ec0*/  STS [UR54+0x360], R0 ;  /* 0x00036000ff007988 */ /* 0x0005e80008000836 */
[----:B-12--5:R-:W-:Y:S05]  /*4ed0*/  CALL.REL.NOINC `($__internal_1_$__cuda_sm10x_tcgen05_guardrail_trap_phase_invalid_during_alloc) ;  /* 0x0000005400907944 */ /* 0x026fea0003c00000 */
.L_x_101:
[----:B------:R-:W-:Y:S05]  /*4ee0*/  WARPSYNC.ALL ;  /* 0x0000000000007948 */ /* 0x000fea0003800000 */
[----:B------:R-:W4:Y:S01]  /*4ef0*/  S2UR UR6, SR_CgaCtaId ;  /* 0x00000000000679c3 */ /* 0x000f220000008800 */
[----:B------:R-:W-:Y:S01]  /*4f00*/  UMOV UR4, 0x400 ;  /* 0x0000040000047882 */ /* 0x000fe20000000000 */
[----:B------:R-:W-:-:S06]  /*4f10*/  NOP ;  /* 0x0000000000007918 */ /* 0x000fcc0000000000 */
[----:B------:R-:W-:Y:S06]  /*4f20*/  BAR.ARV 0x6, 0xa0 ;  /* 0x0182800000007b1d */ /* 0x000fec0000002000 */
[----:B------:R-:W-:Y:S01]  /*4f30*/  LOP3.LUT R3, R3, 0xffff, RZ, 0xc0, !PT ;  /* 0x0000ffff03037812 */ /* 0x000fe200078ec0ff */
[----:B--2---:R-:W-:Y:S01]  /*4f40*/  IMAD.MOV.U32 R9, RZ, RZ, 0x1 ;  /* 0x00000001ff097424 */ /* 0x004fe200078e00ff */
[----:B------:R-:W-:Y:S01]  /*4f50*/  LOP3.LUT R2, R2, 0xffff, RZ, 0xc0, !PT ;  /* 0x0000ffff02027812 */ /* 0x000fe200078ec0ff */
[----:B------:R-:W-:Y:S01]  /*4f60*/  IMAD.MOV.U32 R8, RZ, RZ, RZ ;  /* 0x000000ffff087224 */ /* 0x000fe200078e00ff */
[----:B------:R-:W-:Y:S01]  /*4f70*/  R2UR UR11, R3 ;  /* 0x00000000030b72ca */ /* 0x000fe200000e0000 */
[----:B------:R-:W-:Y:S01]  /*4f80*/  UMOV UR22, URZ ;  /* 0x000000ff00167c82 */ /* 0x000fe20008000000 */
[----:B------:R-:W-:-:S02]  /*4f90*/  R2UR UR10, R2 ;  /* 0x00000000020a72ca */ /* 0x000fc400000e0000 */
[----:B------:R-:W-:Y:S01]  /*4fa0*/  CS2R R2, SRZ ;  /* 0x0000000000027805 */ /* 0x000fe2000001ff00 */
[----:B------:R-:W-:Y:S01]  /*4fb0*/  UMOV UR21, URZ ;  /* 0x000000ff00157c82 */ /* 0x000fe20008000000 */
[----:B------:R-:W-:Y:S02]  /*4fc0*/  UISETP.NE.AND UP3, UPT, UR18, URZ, UPT ;  /* 0x000000ff1200728c */ /* 0x000fe4000bf65270 */
[----:B----4-:R-:W-:Y:S01]  /*4fd0*/  ULEA UR6, UR6, UR4, 0x18 ;  /* 0x0000000406067291 */ /* 0x010fe2000f8ec0ff */
[----:B------:R-:W2:Y:S03]  /*4fe0*/  LDCU UR4, c[0x0][0x38c] ;  /* 0x00007180ff0477ac */ /* 0x000ea60008000800 */
[----:B------:R-:W-:Y:S02]  /*4ff0*/  UIADD3 UR12, UPT, UPT, UR6, 0x4600, URZ ;  /* 0x00004600060c7890 */ /* 0x000fe4000fffe0ff */
[----:B------:R-:W-:-:S03]  /*5000*/  UIADD3 UR13, UPT, UPT, UR6, 0x2d600, URZ ;  /* 0x0002d600060d7890 */ /* 0x000fc6000fffe0ff */
[----:B---3--:R-:W3:Y:S01]  /*5010*/  LDS R0, [UR6+0x360] ;  /* 0x00036006ff007984 */ /* 0x008ee20008000800 */
[----:B------:R-:W-:Y:S02]  /*5020*/  USHF.R.U32.HI UR12, URZ, 0x4, UR12 ;  /* 0x00000004ff0c7899 */ /* 0x000fe4000801160c */
[----:B------:R-:W-:Y:S02]  /*5030*/  USHF.R.U32.HI UR13, URZ, 0x4, UR13 ;  /* 0x00000004ff0d7899 */ /* 0x000fe4000801160d */
[----:B------:R-:W-:Y:S02]  /*5040*/  ULOP3.LUT UR12, UR12, 0x3fff, URZ, 0xc0, !UPT ;  /* 0x00003fff0c0c7892 */ /* 0x000fe4000f8ec0ff */
[----:B------:R-:W-:Y:S02]  /*5050*/  ULOP3.LUT UR13, UR13, 0x3fff, URZ, 0xc0, !UPT ;  /* 0x00003fff0d0d7892 */ /* 0x000fe4000f8ec0ff */
[----:B------:R-:W-:Y:S02]  /*5060*/  ULOP3.LUT UR12, UR12, 0x10000, URZ, 0xfc, !UPT ;  /* 0x000100000c0c7892 */ /* 0x000fe4000f8efcff */
[----:B--2---:R-:W-:-:S02]  /*5070*/  UIADD3 UR4, UPT, UPT, UR4, 0x1f, URZ ;  /* 0x0000001f04047890 */ /* 0x004fc4000fffe0ff */
[----:B------:R-:W-:Y:S02]  /*5080*/  ULOP3.LUT UR13, UR13, 0x10000, URZ, 0xfc, !UPT ;  /* 0x000100000d0d7892 */ /* 0x000fe4000f8efcff */
[----:B------:R-:W-:Y:S01]  /*5090*/  USHF.R.S32.HI UR5, URZ, 0x1f, UR4 ;  /* 0x0000001fff057899 */ /* 0x000fe20008011404 */
[----:B------:R-:W-:Y:S01]  /*50a0*/  UMOV UR20, URZ ;  /* 0x000000ff00147c82 */ /* 0x000fe20008000000 */
[----:B------:R-:W-:Y:S02]  /*50b0*/  UMOV UR26, 0x0 ;  /* 0x00000000001a7882 */ /* 0x000fe40000000000 */
[----:B------:R-:W-:Y:S01]  /*50c0*/  ULEA.HI UR5, UR5, UR4, URZ, 0x5 ;  /* 0x0000000405057291 */ /* 0x000fe2000f8f28ff */
[----:B------:R-:W-:-:S03]  /*50d0*/  UMOV UR27, 0x10100010 ;  /* 0x10100010001b7882 */ /* 0x000fc60000000000 */
[----:B------:R-:W-:-:S04]  /*50e0*/  USHF.R.S32.HI UR5, URZ, 0x5, UR5 ;  /* 0x00000005ff057899 */ /* 0x000fc80008011405 */
[----:B------:R-:W-:-:S04]  /*50f0*/  UISETP.LT.AND UP0, UPT, UR5, 0x1, UPT ;  /* 0x000000010500788c */ /* 0x000fc8000bf01270 */
[----:B------:R-:W-:Y:S01]  /*5100*/  USEL UR23, UR5, 0x1, !UP0 ;  /* 0x0000000105177887 */ /* 0x000fe2000c000000 */
[----:B---3--:R-:W-:-:S15]  /*5110*/  R2UR UR24, R0 ;  /* 0x00000000001872ca */ /* 0x008fde00000e0000 */
.L_x_112:
[C---:B------:R-:W-:Y:S02]  /*5120*/  LEA R0, R8.reuse, UR6, 0x3 ;  /* 0x0000000608007c11 */ /* 0x040fe4000f8e18ff */
[----:B------:R-:W-:Y:S02]  /*5130*/  SHF.L.U32 R4, R3, 0x1f, RZ ;  /* 0x0000001f03047819 */ /* 0x000fe400000006ff */
[----:B------:R-:W-:Y:S02]  /*5140*/  LEA R5, R8, UR6, 0x4 ;  /* 0x0000000608057c11 */ /* 0x000fe4000f8e20ff */
[----:B------:R-:W2:Y:S02]  /*5150*/  SYNCS.PHASECHK.TRANS64.TRYWAIT P0, [R0+URZ+0x2b0], R4 ;  /* 0x0002b004000075a7 */ /* 0x000ea400080011ff */
[----:B-12-4-:R-:W-:Y:S05]  /*5160*/  @!P0 BRA `(.L_x_105) ;  /* 0x0000004c00b88947 */ /* 0x016fea0003800000 */
.L_x_243:
[----:B--2---:R-:W2:Y:S01]  /*5170*/  LDS.128 R4, [R5+0x340] ;  /* 0x0003400005047984 */ /* 0x004ea20000000c00 */
[----:B------:R-:W-:Y:S02]  /*5180*/  VIADD R0, R0, 0x2c0 ;  /* 0x000002c000007836 */ /* 0x000fe40000000000 */
[----:B------:R-:W-:Y:S01]  /*5190*/  VIADD R8, R8, 0x1 ;  /* 0x0000000108087836 */ /* 0x000fe20000000000 */
[----:B------:R-:W-:Y:S01]  /*51a0*/  @!PT LDS RZ, [RZ] ;  /* 0x00000000fffff984 */ /* 0x000fe20000000800 */
[----:B------:R-:W-:Y:S01]  /*51b0*/  @!PT LDS RZ, [RZ] ;  /* 0x00000000fffff984 */ /* 0x000fe20000000800 */
[----:B------:R-:W-:Y:S01]  /*51c0*/  @!PT LDS RZ, [RZ] ;  /* 0x00000000fffff984 */ /* 0x000fe20000000800 */
[----:B------:R-:W-:Y:S01]  /*51d0*/  @!PT LDS RZ, [RZ] ;  /* 0x00000000fffff984 */ /* 0x000fe20000000800 */
[----:B------:R3:W-:Y:S06]  /*51e0*/  MEMBAR.ALL.CTA ;  /* 0x0000000000007992 */ /* 0x0007ec0000008000 */
[----:B---3--:R-:W3:Y:S01]  /*51f0*/  FENCE.VIEW.ASYNC.S ;  /* 0x00000000000073c6 */ /* 0x008ee20000000000 */
[----:B------:R-:W-:-:S04]  /*5200*/  PRMT R0, RZ, 0x654, R0 ;  /* 0x00000654ff007816 */ /* 0x000fc80000000000 */
[----:B---3--:R3:W-:Y:S01]  /*5210*/  SYNCS.ARRIVE.TRANS64.RED.A1T0 RZ, [R0+URZ], RZ ;  /* 0x000000ff00ff79a7 */ /* 0x0087e200081004ff */
[----:B--2---:R-:W-:Y:S01]  /*5220*/  LOP3.LUT P1, RZ, R6, 0x1, RZ, 0xc0, !PT ;  /* 0x0000000106ff7812 */ /* 0x004fe2000782c0ff */
[----:B---3--:R-:W-:-:S12]  /*5230*/  BRA.U UP3, `(.L_x_106) ;  /* 0x0000000103cc7547 */ /* 0x008fd8000b800000 */
[----:B------:R-:W2:Y:S01]  /*5240*/  LDCU UR4, c[0x0][0x38c] ;  /* 0x00007180ff0477ac */ /* 0x000ea20008000800 */
[----:B------:R-:W-:Y:S02]  /*5250*/  PLOP3.LUT P2, PT, PT, PT, PT, 0x80, 0x8 ;  /* 0x000000000008781c */ /* 0x000fe40003f4f070 */
[----:B------:R-:W-:Y:S01]  /*5260*/  SHF.L.U32 R4, R9, 0x1f, RZ ;  /* 0x0000001f09047819 */ /* 0x000fe200000006ff */
[----:B------:R-:W-:Y:S02]  /*5270*/  ULEA UR9, UR22, UR6, 0x3 ;  /* 0x0000000616097291 */ /* 0x000fe4000f8e18ff */
[----:B--2---:R-:W-:-:S06]  /*5280*/  UISETP.GE.AND UP0, UPT, UR4, 0x1, UPT ;  /* 0x000000010400788c */ /* 0x004fcc000bf06270 */
[----:B------:R-:W-:-:S05]  /*5290*/  PLOP3.LUT P0, PT, PT, PT, UP0, 0x80, 0x8 ;  /* 0x000000000008781c */ /* 0x000fca0003f0f008 */
[----:B------:R-:W-:-:S08]  /*52a0*/  @UP0 ULEA UR4, UR21, UR6, 0x3 ;  /* 0x0000000615040291 */ /* 0x000fd0000f8e18ff */
[----:B------:R-:W-:-:S04]  /*52b0*/  @P0 SHF.L.U32 R0, R2, 0x1f, RZ ;  /* 0x0000001f02000819 */ /* 0x000fc800000006ff */
[----:B------:R2:W3:Y:S01]  /*52c0*/  @P0 SYNCS.PHASECHK.TRANS64.TRYWAIT P2, [UR4], R0 ;  /* 0x00000000ff0005a7 */ /* 0x0004e20008041104 */
[----:B------:R-:W4:Y:S02]  /*52d0*/  SYNCS.PHASECHK.TRANS64.TRYWAIT P0, [UR9+0x2f0], R4 ;  /* 0x0002f004ff0075a7 */ /* 0x000f240008001109 */
[----:B--234-:R-:W-:Y:S05]  /*52e0*/  @!P0 BRA `(.L_x_107) ;  /* 0x0000004c006c8947 */ /* 0x01cfea0003800000 */
.L_x_245:
[----:B------:R-:W-:Y:S01]  /*52f0*/  UMOV UR19, UR20 ;  /* 0x0000001400137c82 */ /* 0x000fe20008000000 */
[----:B------:R-:W-:Y:S05]  /*5300*/  BRA.U !UP0, `(.L_x_108) ;  /* 0x0000000108887547 */ /* 0x000fea000b800000 */
[----:B------:R-:W-:Y:S02]  /*5310*/  UIADD3 UR19, UPT, UPT, UR23, UR20, URZ ;  /* 0x0000001417137290 */ /* 0x000fe4000fffe0ff */
[----:B------:R-:W-:Y:S02]  /*5320*/  ULEA UR8, UR22, UR24, 0x6 ;  /* 0x0000001816087291 */ /* 0x000fe4000f8e30ff */
[----:B------:R-:W-:Y:S01]  /*5330*/  UPLOP3.LUT UP2, UPT, UPT, UPT, UPT, 0x40, 0x4 ;  /* 0x000000000004789c */ /* 0x000fe20003f4e870 */
[----:B------:R-:W-:Y:S01]  /*5340*/  UMOV UR16, UR5 ;  /* 0x0000000500107c82 */ /* 0x000fe20008000000 */
[----:B------:R-:W-:-:S09]  /*5350*/  UMOV UR15, UR21 ;  /* 0x00000015000f7c82 */ /* 0x000fd20008000000 */
.L_x_111:
[----:B---3--:R-:W-:Y:S01]  /*5360*/  ULEA UR7, UR15, UR6, 0x3 ;  /* 0x000000060f077291 */ /* 0x008fe2000f8e18ff */
[----:B----4-:R-:W-:Y:S11]  /*5370*/  @P2 BRA `(.L_x_109) ;  /* 0x00000000000c2947 */ /* 0x010ff60003800000 */
[----:B--2---:R-:W-:Y:S04]  /*5380*/  SHF.L.U32 R4, R2, 0x1f, RZ ;  /* 0x0000001f02047819 */ /* 0x004fe800000006ff */
[----:B------:R-:W2:Y:S02]  /*5390*/  SYNCS.PHASECHK.TRANS64.TRYWAIT P0, [UR7], R4 ;  /* 0x00000004ff0075a7 */ /* 0x000ea40008001107 */
[----:B--2---:R-:W-:Y:S05]  /*53a0*/  @!P0 BRA `(.L_x_110) ;  /* 0x0000004c00548947 */ /* 0x004fea0003800000 */
.L_x_109:
[----:B------:R-:W-:Y:S01]  /*53b0*/  UISETP.NE.AND UP0, UPT, UR16, 0x1, UPT ;  /* 0x000000011000788c */ /* 0x000fe2000bf05270 */
[----:B------:R-:W-:Y:S01]  /*53c0*/  PLOP3.LUT P2, PT, PT, PT, PT, 0x80, 0x8 ;  /* 0x000000000008781c */ /* 0x000fe20003f4f070 */
[----:B------:R-:W-:Y:S02]  /*53d0*/  UIADD3 UR21, UPT, UPT, UR15, 0x1, URZ ;  /* 0x000000010f157890 */ /* 0x000fe4000fffe0ff */
[----:B------:R-:W-:Y:S02]  /*53e0*/  ULEA UR28, UR15, UR13, 0x6 ;  /* 0x0000000d0f1c7291 */ /* 0x000fe4000f8e30ff */
[----:B------:R-:W-:Y:S01]  /*53f0*/  UISETP.NE.AND UP1, UPT, UR21, 0x29, UPT ;  /* 0x000000291500788c */ /* 0x000fe2000bf25270 */
[----:B------:R-:W-:Y:S01]  /*5400*/  PLOP3.LUT P0, PT, PT, PT, UP0, 0x80, 0x8 ;  /* 0x000000000008781c */ /* 0x000fe20003f0f008 */
[----:B------:R-:W-:Y:S02]  /*5410*/  ULEA UR30, UR15, UR12, 0x8 ;  /* 0x0000000c0f1e7291 */ /* 0x000fe4000f8e40ff */
[----:B------:R-:W-:Y:S02]  /*5420*/  USEL UR14, URZ, 0x1, UP1 ;  /* 0x00000001ff0e7887 */ /* 0x000fe40008800000 */
[----:B------:R-:W-:Y:S02]  /*5430*/  USEL UR21, UR21, URZ, UP1 ;  /* 0x000000ff15157287 */ /* 0x000fe40008800000 */
[----:B------:R-:W-:Y:S02]  /*5440*/  UIADD3 UR7, UPT, UPT, UR7, 0x148, URZ ;  /* 0x0000014807077890 */ /* 0x000fe4000fffe0ff */
[----:B------:R-:W-:Y:S01]  /*5450*/  @UP0 ULEA UR4, UR21, UR6, 0x3 ;  /* 0x0000000615040291 */ /* 0x000fe2000f8e18ff */
[----:B------:R-:W-:Y:S01]  /*5460*/  LOP3.LUT R2, R2, UR14, RZ, 0x3c, !PT ;  /* 0x0000000e02027c12 */ /* 0x000fe2000f8e3cff */
[----:B------:R-:W-:Y:S01]  /*5470*/  UMOV UR29, 0xc0004010 ;  /* 0xc0004010001d7882 */ /* 0x000fe20000000000 */
[----:B------:R-:W-:Y:S01]  /*5480*/  UMOV UR31, 0xc0004010 ;  /* 0xc0004010001f7882 */ /* 0x000fe20000000000 */
[----:B------:R-:W-:Y:S01]  /*5490*/  UIADD3 UR20, UPT, UPT, UR20, 0x1, URZ ;  /* 0x0000000114147890 */ /* 0x000fe2000fffe0ff */
[----:B--2---:R-:W-:Y:S01]  /*54a0*/  @P0 SHF.L.U32 R0, R2, 0x1f, RZ ;  /* 0x0000001f02000819 */ /* 0x004fe200000006ff */
[----:B------:R-:W-:Y:S02]  /*54b0*/  UIADD3 UR16, UPT, UPT, UR16, -0x1, URZ ;  /* 0xffffffff10107890 */ /* 0x000fe4000fffe0ff */
[----:B------:R-:W-:Y:S01]  /*54c0*/  UISETP.NE.AND UP0, UPT, UR20, UR19, UPT ;  /* 0x000000131400728c */ /* 0x000fe2000bf05270 */
[----:B------:R3:W4:Y:S01]  /*54d0*/  @P0 SYNCS.PHASECHK.TRANS64.TRYWAIT P2, [UR4], R0 ;  /* 0x00000000ff0005a7 */ /* 0x0007220008041104 */
[----:B------:R3:W-:Y:S01]  /*54e0*/  UTCQMMA.2CTA gdesc[UR30], gdesc[UR28], tmem[UR8], tmem[UR26], idesc[UR27], UP2 ;  /* 0x00ff1a1c1e0075ea */ /* 0x0007e20009200308 */
[----:B------:R-:W-:Y:S01]  /*54f0*/  UPLOP3.LUT UP2, UPT, UPT, UPT, UPT, 0x80, 0x8 ;  /* 0x000000000008789c */ /* 0x000fe20003f4f070 */
[----:B------:R3:W-:Y:S01]  /*5500*/  UTCBAR.2CTA.MULTICAST [UR7], URZ, UR11 ;  /* 0x000000ff070073e9 */ /* 0x0007e2000820080b */
[----:B------:R-:W-:Y:S04]  /*5510*/  UMOV UR15, UR21 ;  /* 0x00000015000f7c82 */ /* 0x000fe80008000000 */
[----:B------:R-:W-:Y:S05]  /*5520*/  BRA.U UP0, `(.L_x_111) ;  /* 0xfffffffd008c7547 */ /* 0x000fea000b83ffff */
.L_x_108:
[----:B------:R-:W-:Y:S01]  /*5530*/  UIADD3 UR9, UPT, UPT, UR9, 0x2d0, URZ ;  /* 0x000002d009097890 */ /* 0x000fe2000fffe0ff */
[----:B------:R-:W-:-:S08]  /*5540*/  UMOV UR20, UR19 ;  /* 0x0000001300147c82 */ /* 0x000fd00008000000 */
[----:B------:R1:W-:Y:S01]  /*5550*/  UTCBAR.2CTA.MULTICAST [UR9], URZ, UR10 ;  /* 0x000000ff090073e9 */ /* 0x0003e2000820080a */
[----:B------:R-:W-:Y:S02]  /*5560*/  NOP ;  /* 0x0000000000007918 */ /* 0x000fe40000000000 */
.L_x_106:
[----:B------:R-:W-:Y:S01]  /*5570*/  UIADD3 UR22, UPT, UPT, UR22, 0x1, URZ ;  /* 0x0000000116167890 */ /* 0x000fe2000fffe0ff */
[----:B------:R-:W-:-:S03]  /*5580*/  ISETP.NE.AND P0, PT, R8, 0x2, PT ;  /* 0x000000020800780c */ /* 0x000fc60003f05270 */
[----:B------:R-:W-:Y:S01]  /*5590*/  UISETP.NE.AND UP0, UPT, UR22, 0x4, UPT ;  /* 0x000000041600788c */ /* 0x000fe2000bf05270 */
[----:B--23--:R-:W-:Y:S02]  /*55a0*/  SEL R0, RZ, 0x1, P0 ;  /* 0x00000001ff007807 */ /* 0x00cfe40000000000 */
[----:B------:R-:W-:Y:S01]  /*55b0*/  SEL R8, R8, RZ, P0 ;  /* 0x000000ff08087207 */ /* 0x000fe20000000000 */
[----:B------:R-:W-:Y:S01]  /*55c0*/  USEL UR4, URZ, 0x1, UP0 ;  /* 0x00000001ff047887 */ /* 0x000fe20008000000 */
[----:B------:R-:W-:Y:S01]  /*55d0*/  LOP3.LUT R3, R3, R0, RZ, 0x3c, !PT ;  /* 0x0000000003037212 */ /* 0x000fe200078e3cff */
[----:B------:R-:W-:-:S04]  /*55e0*/  USEL UR22, UR22, URZ, UP0 ;  /* 0x000000ff16167287 */ /* 0x000fc80008000000 */
[----:B------:R-:W-:Y:S01]  /*55f0*/  LOP3.LUT R9, R9, UR4, RZ, 0x3c, !PT ;  /* 0x0000000409097c12 */ /* 0x000fe2000f8e3cff */
[----:B------:R-:W-:Y:S07]  /*5600*/  @P1 BRA `(.L_x_112) ;  /* 0xfffffff800c41947 */ /* 0x000fee000383ffff */
[----:B------:R-:W2:Y:S01]  /*5610*/  S2UR UR4, SR_CgaCtaId ;  /* 0x00000000000479c3 */ /* 0x000ea20000008800 */
[----:B------:R-:W-:Y:S01]  /*5620*/  ELECT P0, URZ, PT ;  /* 0x0000000000ff782f */ /* 0x000fe20003800000 */
[----:B------:R-:W-:Y:S01]  /*5630*/  HFMA2 R0, -RZ, RZ, 0, 5.9604644775390625e-08 ;  /* 0x00000001ff007431 */ /* 0x000fe200000001ff */
[----:B------:R-:W-:-:S05]  /*5640*/  UMOV UR5, 0x40 ;  /* 0x0000004000057882 */ /* 0x000fca0000000000 */
[----:B------:R-:W-:Y:S01]  /*5650*/  UVIRTCOUNT.DEALLOC.SMPOOL 0x80 ;  /* 0x000000800000784c */ /* 0x000fe20000000000 */
[----:B------:R-:W-:Y:S02]  /*5660*/  UISETP.NE.AND UP1, UPT, UR18, URZ, UPT ;  /* 0x000000ff1200728c */ /* 0x000fe4000bf25270 */
[----:B--2---:R-:W-:-:S09]  /*5670*/  ULEA UR4, UR4, UR5, 0x18 ;  /* 0x0000000504047291 */ /* 0x004fd2000f8ec0ff */
[----:B------:R2:W-:Y:S01]  /*5680*/  @P0 STS.U8 [UR4+0x1c], R0 ;  /* 0x00001c00ff000988 */ /* 0x0005e20008000004 */
[----:B------:R-:W-:Y:S05]  /*5690*/  BRA.U UP1, `(.L_x_113) ;  /* 0x0000000101a07547 */ /* 0x000fea000b800000 */
[----:B------:R-:W-:Y:S01]  /*56a0*/  UIADD3 UR5, UPT, UPT, UR6, 0x2f0, URZ ;  /* 0x000002f006057890 */ /* 0x000fe2000fffe0ff */
[----:B------:R-:W-:-:S03]  /*56b0*/  SHF.L.U32 R2, R9, 0x1f, RZ ;  /* 0x0000001f09027819 */ /* 0x000fc600000006ff */
[----:B------:R-:W-:-:S09]  /*56c0*/  ULEA UR7, UR22, UR5, 0x3 ;  /* 0x0000000516077291 */ /* 0x000fd2000f8e18ff */
[----:B------:R-:W3:Y:S02]  /*56d0*/  SYNCS.PHASECHK.TRANS64.TRYWAIT P0, [UR7], R2 ;  /* 0x00000002ff0075a7 */ /* 0x000ee40008001107 */
[----:B---3--:R-:W-:Y:S05]  /*56e0*/  @!P0 BRA `(.L_x_114) ;  /* 0x00000048009c8947 */ /* 0x008fea0003800000 */
.L_x_248:
[----:B------:R-:W-:-:S04]  /*56f0*/  UIADD3 UR8, UPT, UPT, UR22, 0x1, URZ ;  /* 0x0000000116087890 */ /* 0x000fc8000fffe0ff */
[----:B------:R-:W-:-:S04]  /*5700*/  UISETP.NE.AND UP0, UPT, UR8, 0x4, UPT ;  /* 0x000000040800788c */ /* 0x000fc8000bf05270 */
[----:B-1----:R-:W-:Y:S02]  /*5710*/  USEL UR9, URZ, 0x1, UP0 ;  /* 0x00000001ff097887 */ /* 0x002fe40008000000 */
[----:B------:R-:W-:-:S04]  /*5720*/  USEL UR8, UR8, URZ, UP0 ;  /* 0x000000ff08087287 */ /* 0x000fc80008000000 */
[----:B------:R-:W-:Y:S01]  /*5730*/  ULEA UR7, UR8, UR5, 0x3 ;  /* 0x0000000508077291 */ /* 0x000fe2000f8e18ff */
[----:B--2---:R-:W-:-:S04]  /*5740*/  LOP3.LUT R2, R9, UR9, RZ, 0x3c, !PT ;  /* 0x0000000909027c12 */ /* 0x004fc8000f8e3cff */
[----:B------:R-:W-:-:S04]  /*5750*/  SHF.L.U32 R3, R2, 0x1f, RZ ;  /* 0x0000001f02037819 */ /* 0x000fc800000006ff */
[----:B------:R-:W1:Y:S02]  /*5760*/  SYNCS.PHASECHK.TRANS64.TRYWAIT P0, [UR7], R3 ;  /* 0x00000003ff0075a7 */ /* 0x000e640008001107 */
[----:B-1----:R-:W-:Y:S05]  /*5770*/  @!P0 BRA `(.L_x_115) ;  /* 0x0000004800908947 */ /* 0x002fea0003800000 */
.L_x_250:
        /* <DEDUP_REMOVED lines=9> */
.L_x_252:
[----:B------:R-:W-:-:S04]  /*5810*/  UIADD3 UR8, UPT, UPT, UR8, 0x1, URZ ;  /* 0x0000000108087890 */ /* 0x000fc8000fffe0ff */
[----:B------:R-:W-:-:S04]  /*5820*/  UISETP.NE.AND UP0, UPT, UR8, 0x4, UPT ;  /* 0x000000040800788c */ /* 0x000fc8000bf05270 */
[----:B------:R-:W-:Y:S02]  /*5830*/  USEL UR7, URZ, 0x1, UP0 ;  /* 0x00000001ff077887 */ /* 0x000fe40008000000 */
[----:B------:R-:W-:-:S04]  /*5840*/  USEL UR8, UR8, URZ, UP0 ;  /* 0x000000ff08087287 */ /* 0x000fc80008000000 */
[----:B------:R-:W-:Y:S01]  /*5850*/  ULEA UR8, UR8, UR5, 0x3 ;  /* 0x0000000508087291 */ /* 0x000fe2000f8e18ff */
[----:B------:R-:W-:-:S04]  /*5860*/  LOP3.LUT R2, R2, UR7, RZ, 0x3c, !PT ;  /* 0x0000000702027c12 */ /* 0x000fc8000f8e3cff */
[----:B------:R-:W-:Y:S01]  /*5870*/  SHF.L.U32 R2, R2, 0x1f, RZ ;  /* 0x0000001f02027819 */ /* 0x000fe200000006ff */
[----:B-1----:R-:W-:-:S04]  /*5880*/  IMAD.U32 R0, RZ, RZ, UR8 ;  /* 0x00000008ff007e24 */ /* 0x002fc8000f8e00ff */
[----:B------:R1:W2:Y:S03]  /*5890*/  SYNCS.PHASECHK.TRANS64.TRYWAIT P0, [R0+URZ], R2 ;  /* 0x00000002000075a7 */ /* 0x0002a600080011ff */
[----:B--2---:R-:W-:Y:S05]  /*58a0*/  @!P0 NANOSLEEP.SYNCS 0x989680 ;  /* 0x009896800000895d */ /* 0x004fea0003900000 */
[----:B------:R-:W2:Y:S02]  /*58b0*/  @!P0 SYNCS.PHASECHK.TRANS64 P0, [R0+URZ], R2 ;  /* 0x00000002000085a7 */ /* 0x000ea400080010ff */
[----:B--2---:R-:W-:Y:S05]  /*58c0*/  @P0 BRA `(.L_x_117) ;  /* 0x0000000000200947 */ /* 0x004fea0003800000 */
.L_x_118:
[----:B--2---:R2:W3:Y:S02]  /*58d0*/  SYNCS.PHASECHK.TRANS64.TRYWAIT P0, [R0+URZ], R2 ;  /* 0x00000002000075a7 */ /* 0x0044e400080011ff */
[----:B---3--:R-:W-:Y:S05]  /*58e0*/  @!P0 NANOSLEEP.SYNCS 0x989680 ;  /* 0x009896800000895d */ /* 0x008fea0003900000 */
[----:B------:R-:W3:Y:S02]  /*58f0*/  @!P0 SYNCS.PHASECHK.TRANS64 P0, [R0+URZ], R2 ;  /* 0x00000002000085a7 */ /* 0x000ee400080010ff */
[----:B---3--:R-:W-:Y:S05]  /*5900*/  @!P0 BRA `(.L_x_118) ;  /* 0xfffffffc00f08947 */ /* 0x008fea000383ffff */
[----:B------:R-:W-:Y:S05]  /*5910*/  BRA `(.L_x_117) ;  /* 0x00000000000c7947 */ /* 0x000fea0003800000 */
.L_x_113:
[----:B------:R-:W-:-:S04]  /*5920*/  UIADD3 UR5, UPT, UPT, UR6, 0x330, URZ ;  /* 0x0000033006057890 */ /* 0x000fc8000fffe0ff */
[----:B------:R-:W-:-:S09]  /*5930*/  UPRMT UR5, UR17, 0x654, UR5 ;  /* 0x0000065411057896 */ /* 0x000fd20008000005 */
[----:B------:R-:W-:Y:S03]  /*5940*/  SYNCS.ARRIVE.TRANS64.RED.A1T0 RZ, [UR5], RZ ;  /* 0x000000ffffff79a7 */ /* 0x000fe60008100405 */
.L_x_117:
[----:B-12---:R-:W-:Y:S01]  /*5950*/  SHF.L.U32 R2, RZ, 0x1f, RZ ;  /* 0x0000001fff027819 */ /* 0x006fe200000006ff */
[----:B------:R-:W-:Y:S01]  /*5960*/  UIADD3 UR5, UPT, UPT, UR6, 0x330, URZ ;  /* 0x0000033006057890 */ /* 0x000fe2000fffe0ff */
[----:B------:R-:W-:Y:S02]  /*5970*/  PLOP3.LUT P0, PT, PT, PT, UP1, 0x80, 0x8 ;  /* 0x000000000008781c */ /* 0x000fe40003f0f018 */
[----:B------:R-:W1:Y:S02]  /*5980*/  SYNCS.PHASECHK.TRANS64.TRYWAIT P1, [UR6+0x330], R2 ;  /* 0x00033002ff0075a7 */ /* 0x000e640008021106 */
[----:B-1----:R-:W-:Y:S09]  /*5990*/  @!P1 BRA `(.L_x_119) ;  /* 0x0000004800389947 */ /* 0x002ff20003800000 */
.L_x_254:
[----:B------:R-:W-:Y:S02]  /*59a0*/  @!UP1 UPRMT UR5, UR17, 0x654, UR5 ;  /* 0x0000065411059896 */ /* 0x000fe40008000005 */
[----:B------:R-:W-:Y:S01]  /*59b0*/  ULOP3.LUT UR6, UR24, 0xffff, URZ, 0xc0, !UPT ;  /* 0x0000ffff18067892 */ /* 0x000fe2000f8ec0ff */
[----:B------:R-:W-:-:S03]  /*59c0*/  UMOV UR8, 0xffff ;  /* 0x0000ffff00087882 */ /* 0x000fc60000000000 */
[----:B------:R-:W-:-:S03]  /*59d0*/  USHF.R.U32.HI UR6, URZ, 0x5, UR6 ;  /* 0x00000005ff067899 */ /* 0x000fc60008011606 */
[----:B------:R-:W-:Y:S01]  /*59e0*/  @!P0 SYNCS.ARRIVE.TRANS64.RED.A1T0 RZ, [UR5], RZ ;  /* 0x000000ffffff89a7 */ /* 0x000fe20008100405 */
[----:B------:R-:W-:Y:S01]  /*59f0*/  NOP ;  /* 0x0000000000007918 */ /* 0x000fe20000000000 */
[----:B-1----:R-:W1:Y:S01]  /*5a00*/  LDS R0, [UR4+0x14] ;  /* 0x00001404ff007984 */ /* 0x002e620008000800 */
[----:B------:R-:W-:Y:S01]  /*5a10*/  USHF.L.U32 UR8, UR8, UR6, URZ ;  /* 0x0000000608087299 */ /* 0x000fe200080006ff */
[----:B------:R-:W-:Y:S02]  /*5a20*/  UMOV UR5, 0x1 ;  /* 0x0000000100057882 */ /* 0x000fe40000000000 */
[----:B------:R-:W-:-:S03]  /*5a30*/  USHF.L.U32 UR5, UR5, UR6, URZ ;  /* 0x0000000605057299 */ /* 0x000fc600080006ff */
[----:B-1----:R-:W-:-:S04]  /*5a40*/  LOP3.LUT R0, R0, UR8, RZ, 0xc0, !PT ;  /* 0x0000000800007c12 */ /* 0x002fc8000f8ec0ff */
[----:B------:R-:W-:-:S13]  /*5a50*/  ISETP.NE.AND P0, PT, R0, UR8, PT ;  /* 0x0000000800007c0c */ /* 0x000fda000bf05270 */
[----:B------:R-:W-:Y:S05]  /*5a60*/  @P0 BRA `(.L_x_120) ;  /* 0x0000000000580947 */ /* 0x000fea0003800000 */
[----:B------:R-:W1:Y:S02]  /*5a70*/  LDS R0, [UR4+0x18] ;  /* 0x00001804ff007984 */ /* 0x000e640008000800 */
[----:B-1----:R-:W-:-:S04]  /*5a80*/  LOP3.LUT R0, R0, UR5, RZ, 0xc0, !PT ;  /* 0x0000000500007c12 */ /* 0x002fc8000f8ec0ff */
[----:B------:R-:W-:-:S13]  /*5a90*/  ISETP.NE.AND P0, PT, R0, UR5, PT ;  /* 0x0000000500007c0c */ /* 0x000fda000bf05270 */
[----:B------:R-:W-:Y:S05]  /*5aa0*/  @P0 BRA `(.L_x_121) ;  /* 0x00000000003c0947 */ /* 0x000fea0003800000 */
[----:B------:R-:W1:Y:S01]  /*5ab0*/  S2R R2, SR_LANEID ;  /* 0x0000000000027919 */ /* 0x000e620000000000 */
[----:B------:R-:W-:Y:S01]  /*5ac0*/  ULOP3.LUT UR8, URZ, UR8, URZ, 0x33, !UPT ;  /* 0x00000008ff087292 */ /* 0x000fe2000f8e33ff */
[----:B------:R-:W-:Y:S02]  /*5ad0*/  VOTEU.ANY UR7, UPT, PT ;  /* 0x0000000000077886 */ /* 0x000fe400038e0100 */
[----:B------:R-:W-:-:S03]  /*5ae0*/  UFLO.U32 UR7, UR7 ;  /* 0x00000007000772bd */ /* 0x000fc600080e0000 */
[----:B------:R-:W-:-:S04]  /*5af0*/  IMAD.U32 R0, RZ, RZ, UR8 ;  /* 0x00000008ff007e24 */ /* 0x000fc8000f8e00ff */
[----:B------:R2:W3:Y:S02]  /*5b00*/  REDUX UR6, R0 ;  /* 0x00000000000673c4 */ /* 0x0004e40000000000 */
[----:B------:R1:W-:Y:S02]  /*5b10*/  UTCATOMSWS.AND URZ, UR8 ;  /* 0x0000000800ff79e3 */ /* 0x0003e40008000000 */
[----:B-1----:R-:W-:Y:S02]  /*5b20*/  ISETP.EQ.U32.AND P0, PT, R2, UR7, PT ;  /* 0x0000000702007c0c */ /* 0x002fe4000bf02070 */
[----:B--2---:R-:W-:Y:S02]  /*5b30*/  LOP3.LUT R0, RZ, UR5, RZ, 0x33, !PT ;  /* 0x00000005ff007c12 */ /* 0x004fe4000f8e33ff */
[----:B---3--:R-:W-:Y:S02]  /*5b40*/  MOV R2, UR6 ;  /* 0x0000000600027c02 */ /* 0x008fe40008000f00 */
[----:B------:R-:W1:Y:S07]  /*5b50*/  REDUX UR5, R0 ;  /* 0x00000000000573c4 */ /* 0x000e6e0000000000 */
[----:B------:R2:W-:Y:S01]  /*5b60*/  @P0 ATOMS.AND RZ, [UR4+0x14], R2 ;  /* 0x00001402ffff098c */ /* 0x0005e2000a800004 */
[----:B-1----:R-:W-:-:S05]  /*5b70*/  IMAD.U32 R0, RZ, RZ, UR5 ;  /* 0x00000005ff007e24 */ /* 0x002fca000f8e00ff */
[----:B------:R2:W-:Y:S01]  /*5b80*/  @P0 ATOMS.AND RZ, [UR4+0x18], R0 ;  /* 0x00001800ffff098c */ /* 0x0005e2000a800004 */
[----:B------:R-:W-:Y:S05]  /*5b90*/  BRA `(.L_x_122) ;  /* 0x0000000000147947 */ /* 0x000fea0003800000 */
.L_x_121:
[----:B------:R-:W-:Y:S02]  /*5ba0*/  MOV R2, 0x5bc0 ;  /* 0x00005bc000027802 */ /* 0x000fe40000000f00 */
[----:B----45:R-:W-:Y:S05]  /*5bb0*/  CALL.REL.NOINC `($__internal_0_$__cuda_sm10x_tcgen05_guardrail_trap_col_being_dealloced_not_returned_by_alloc) ;  /* 0x00000048004c7944 */ /* 0x030fea0003c00000 */
[----:B------:R-:W-:Y:S05]  /*5bc0*/  BRA `(.L_x_122) ;  /* 0x0000000000087947 */ /* 0x000fea0003800000 */
.L_x_120:
[----:B------:R-:W-:Y:S02]  /*5bd0*/  MOV R2, 0x5bf0 ;  /* 0x00005bf000027802 */ /* 0x000fe40000000f00 */
[----:B----45:R-:W-:Y:S05]  /*5be0*/  CALL.REL.NOINC `($__internal_2_$__cuda_sm10x_tcgen05_guardrail_trap_unallocated_columns_being_dealloced) ;  /* 0x0000004800587944 */ /* 0x030fea0003c00000 */
.L_x_122:
[----:B------:R-:W-:Y:S01]  /*5bf0*/  NOP ;  /* 0x0000000000007918 */ /* 0x000fe20000000000 */
[----:B------:R-:W-:Y:S05]  /*5c00*/  EXIT ;  /* 0x000000000000794d */ /* 0x000fea0003800000 */
.L_x_93:
[----:B------:R-:W-:-:S09]  /*5c10*/  UISETP.NE.OR UP0, UPT, UR11, 0x3, !UP5 ;  /* 0x000000030b00788c */ /* 0x000fd2000ef05670 */
[----:B------:R-:W-:Y:S05]  /*5c20*/  BRA.U UP0, `(.L_x_123) ;  /* 0x0000000900e87547 */ /* 0x000fea000b800000 */
[----:B------:R-:W2:Y:S01]  /*5c30*/  LDCU UR25, c[0x0][0x370] ;  /* 0x00006e00ff1977ac */ /* 0x000ea20008000800 */
[----:B------:R-:W3:Y:S01]  /*5c40*/  LDC.64 R16, c[0x0][0x348] ;  /* 0x0000d200ff107b82 */ /* 0x000ee20000000a00 */
[----:B------:R-:W-:Y:S02]  /*5c50*/  HFMA2 R13, -RZ, RZ, 0, 0 ;  /* 0x00000000ff0d7431 */ /* 0x000fe400000001ff */
[----:B------:R-:W-:Y:S01]  /*5c60*/  IMAD.MOV.U32 R15, RZ, RZ, 0x1 ;  /* 0x00000001ff0f7424 */ /* 0x000fe200078e00ff */
[----:B------:R-:W2:Y:S01]  /*5c70*/  LDCU.128 UR20, c[0x0][0xb10] ;  /* 0x00016200ff1477ac */ /* 0x000ea20008000c00 */
[----:B------:R-:W-:Y:S01]  /*5c80*/  IMAD.MOV.U32 R14, RZ, RZ, RZ ;  /* 0x000000ffff0e7224 */ /* 0x000fe200078e00ff */
[----:B------:R-:W-:Y:S01]  /*5c90*/  MOV R12, 0x2000 ;  /* 0x00002000000c7802 */ /* 0x000fe20000000f00 */
[----:B------:R-:W4:Y:S01]  /*5ca0*/  LDCU UR24, c[0x0][0x374] ;  /* 0x00006e80ff1877ac */ /* 0x000f220008000800 */
[----:B------:R-:W1:Y:S01]  /*5cb0*/  LDC.64 R2, c[0x0][0x888] ;  /* 0x00022200ff027b82 */ /* 0x000e620000000a00 */
[----:B------:R-:W4:Y:S01]  /*5cc0*/  LDCU UR13, c[0x0][0xb0c] ;  /* 0x00016180ff0d77ac */ /* 0x000f220008000800 */
[----:B------:R-:W4:Y:S06]  /*5cd0*/  LDCU UR18, c[0x0][0xb20] ;  /* 0x00016400ff1277ac */ /* 0x000f2c0008000800 */
[----:B------:R-:W1:Y:S01]  /*5ce0*/  LDC.64 R4, c[0x0][0x890] ;  /* 0x00022400ff047b82 */ /* 0x000e620000000a00 */
[----:B------:R-:W3:Y:S01]  /*5cf0*/  LDCU UR4, c[0x0][0xb30] ;  /* 0x00016600ff0477ac */ /* 0x000ee20008000800 */
[----:B------:R-:W-:Y:S01]  /*5d00*/  UMOV UR19, 0x400 ;  /* 0x0000040000137882 */ /* 0x000fe20000000000 */
[----:B------:R-:W-:-:S02]  /*5d10*/  UISETP.GE.AND UP0, UPT, UR37, 0x1, UPT ;  /* 0x000000012500788c */ /* 0x000fc4000bf06270 */
[----:B------:R-:W-:Y:S02]  /*5d20*/  ULEA UR19, UR54, UR19, 0x18 ;  /* 0x0000001336137291 */ /* 0x000fe4000f8ec0ff */
[----:B------:R-:W-:Y:S02]  /*5d30*/  UP2UR UR5, UPR, URZ, 0x1 ;  /* 0x00000001ff057883 */ /* 0x000fe40008000000 */
[----:B--2---:R-:W-:Y:S02]  /*5d40*/  UIMAD.WIDE.U32 UR10, UR25, UR20, URZ ;  /* 0x00000014190a72a5 */ /* 0x004fe4000f8e00ff */
[----:B------:R-:W-:Y:S02]  /*5d50*/  UIADD3 UR5, UPT, UPT, UR19, 0x290, URZ ;  /* 0x0000029013057890 */ /* 0x000fe4000fffe0ff */
[----:B----4-:R-:W-:Y:S02]  /*5d60*/  UIMAD.WIDE.U32 UR8, UR24, UR23, URZ ;  /* 0x00000017180872a5 */ /* 0x010fe4000f8e00ff */
[----:B------:R-:W-:-:S02]  /*5d70*/  UPLOP3.LUT UP3, UPT, UPT, UPT, UPT, 0x40, 0x4 ;  /* 0x000000000004789c */ /* 0x000fc40003f6e870 */
[----:B------:R-:W-:Y:S01]  /*5d80*/  UISETP.NE.AND UP4, UPT, UR37, 0x1, UPT ;  /* 0x000000012500788c */ /* 0x000fe2000bf85270 */
[----:B------:R-:W2:Y:S01]  /*5d90*/  LDCU.64 UR6, c[0x0][0xb28] ;  /* 0x00016500ff0677ac */ /* 0x000ea20008000a00 */
[----:B------:R-:W-:Y:S02]  /*5da0*/  UISETP.NE.AND UP6, UPT, UR13, 0x1, UPT ;  /* 0x000000010d00788c */ /* 0x000fe4000bfc5270 */
[----:B------:R-:W-:Y:S02]  /*5db0*/  UISETP.NE.AND UP5, UPT, UR22, 0x1, UPT ;  /* 0x000000011600788c */ /* 0x000fe4000bfa5270 */
[----:B------:R-:W-:Y:S02]  /*5dc0*/  UPRMT UR54, UR54, 0x654, UR5 ;  /* 0x0000065436367896 */ /* 0x000fe40008000005 */
[----:B------:R-:W-:Y:S02]  /*5dd0*/  USHF.R.U32.HI UR28, URZ, UR21, UR11 ;  /* 0x00000015ff1c7299 */ /* 0x000fe4000801160b */
[----:B------:R-:W-:-:S02]  /*5de0*/  USHF.R.U32.HI UR27, URZ, UR18, UR9 ;  /* 0x00000012ff1b7299 */ /* 0x000fc40008011609 */
[----:B---3--:R-:W-:-:S11]  /*5df0*/  UISETP.NE.AND UP2, UPT, UR4, 0x1, UPT ;  /* 0x000000010400788c */ /* 0x008fd6000bf45270 */
.L_x_131:
[C---:B------:R-:W-:Y:S02]  /*5e00*/  LEA R7, R14.reuse, UR19, 0x3 ;  /* 0x000000130e077c11 */ /* 0x040fe4000f8e18ff */
[----:B------:R-:W-:Y:S02]  /*5e10*/  SHF.L.U32 R0, R13, 0x1f, RZ ;  /* 0x0000001f0d007819 */ /* 0x000fe400000006ff */
[----:B------:R-:W-:Y:S02]  /*5e20*/  LEA R8, R14, UR19, 0x4 ;  /* 0x000000130e087c11 */ /* 0x000fe4000f8e20ff */
[----:B---3--:R-:W3:Y:S02]  /*5e30*/  SYNCS.PHASECHK.TRANS64.TRYWAIT P0, [R7+URZ+0x2b0], R0 ;  /* 0x0002b000070075a7 */ /* 0x008ee400080011ff */
[----:B---3--:R-:W-:Y:S05]  /*5e40*/  @!P0 BRA `(.L_x_124) ;  /* 0x0000004400248947 */ /* 0x008fea0003800000 */
.L_x_255:
[----:B------:R-:W4:Y:S01]  /*5e50*/  LDS.128 R8, [R8+0x340] ;  /* 0x0003400008087984 */ /* 0x000f220000000c00 */
[----:B------:R-:W-:Y:S01]  /*5e60*/  UISETP.GE.AND UP0, UPT, UR37, 0x1, UPT ;  /* 0x000000012500788c */ /* 0x000fe2000bf06270 */
[----:B------:R-:W-:Y:S01]  /*5e70*/  @!PT LDS RZ, [RZ] ;  /* 0x00000000fffff984 */ /* 0x000fe20000000800 */
[----:B------:R-:W-:Y:S01]  /*5e80*/  @!PT LDS RZ, [RZ] ;  /* 0x00000000fffff984 */ /* 0x000fe20000000800 */
[----:B------:R-:W-:Y:S01]  /*5e90*/  @!PT LDS RZ, [RZ] ;  /* 0x00000000fffff984 */ /* 0x000fe20000000800 */
[----:B------:R-:W-:Y:S01]  /*5ea0*/  @!PT LDS RZ, [RZ] ;  /* 0x00000000fffff984 */ /* 0x000fe20000000800 */
[----:B------:R1:W-:Y:S06]  /*5eb0*/  MEMBAR.ALL.CTA ;  /* 0x0000000000007992 */ /* 0x0003ec0000008000 */
[----:B-1----:R-:W1:Y:S01]  /*5ec0*/  FENCE.VIEW.ASYNC.S ;  /* 0x00000000000073c6 */ /* 0x002e620000000000 */
[----:B----4-:R-:W-:Y:S11]  /*5ed0*/  LOP3.LUT P0, RZ, R10, 0x1, RZ, 0xc0, !PT ;  /* 0x000000010aff7812 */ /* 0x010ff6000780c0ff */
[----:B------:R-:W-:Y:S02]  /*5ee0*/  @!UPT UIADD3 URZ, UPT, UPT, URZ, URZ, URZ ;  /* 0x000000fffffff290 */ /* 0x000fe4000fffe0ff */
[----:B-1----:R-:W-:Y:S01]  /*5ef0*/  VOTEU.ANY UP1, P0 ;  /* 0x0000000000ff7886 */ /* 0x002fe20000020100 */
[----:B------:R-:W-:Y:S11]  /*5f00*/  PLOP3.LUT P0, PT, PT, PT, UP1, 0x80, 0x8 ;  /* 0x000000000008781c */ /* 0x000ff60003f0f018 */
[----:B------:R-:W-:Y:S02]  /*5f10*/  @!UPT UIADD3 URZ, UPT, UPT, URZ, URZ, URZ ;  /* 0x000000fffffff290 */ /* 0x000fe4000fffe0ff */
[----:B---3--:R-:W-:Y:S02]  /*5f20*/  @P0 SHF.R.U32.HI R0, RZ, 0x10, R9 ;  /* 0x00000010ff000819 */ /* 0x008fe40000011609 */
[----:B------:R-:W-:Y:S02]  /*5f30*/  @P0 MOV R6, R8 ;  /* 0x0000000800060202 */ /* 0x000fe40000000f00 */
[----:B------:R-:W-:Y:S01]  /*5f40*/  @P0 R2UR UR4, R0 ;  /* 0x00000000000402ca */ /* 0x000fe200000e0000 */
[----:B------:R-:W-:Y:S01]  /*5f50*/  VIADD R0, R7, 0x2c0 ;  /* 0x000002c007007836 */ /* 0x000fe20000000000 */
[----:B------:R-:W-:Y:S02]  /*5f60*/  @P0 LOP3.LUT R8, R9, 0xffff, RZ, 0xc0, !PT ;  /* 0x0000ffff09080812 */ /* 0x000fe400078ec0ff */
[----:B------:R-:W-:Y:S02]  /*5f70*/  @P0 R2UR UR8, R6 ;  /* 0x00000000060802ca */ /* 0x000fe400000e0000 */
[----:B------:R-:W-:Y:S02]  /*5f80*/  PRMT R0, RZ, 0x654, R0 ;  /* 0x00000654ff007816 */ /* 0x000fe40000000000 */
[----:B------:R-:W-:Y:S02]  /*5f90*/  @P0 R2UR UR5, R8 ;  /* 0x00000000080502ca */ /* 0x000fe400000e0000 */
[----:B------:R1:W-:Y:S03]  /*5fa0*/  SYNCS.ARRIVE.TRANS64.RED.A1T0 RZ, [R0+URZ], RZ ;  /* 0x000000ff00ff79a7 */ /* 0x0003e600081004ff */
[----:B------:R-:W-:Y:S04]  /*5fb0*/  @UP1 UMOV UR29, UR4 ;  /* 0x00000004001d1c82 */ /* 0x000fe80008000000 */
[----:B------:R-:W-:Y:S04]  /*5fc0*/  @UP1 UMOV UR15, UR8 ;  /* 0x00000008000f1c82 */ /* 0x000fe80008000000 */
[----:B------:R-:W-:Y:S01]  /*5fd0*/  @UP1 UMOV UR14, UR5 ;  /* 0x00000005000e1c82 */ /* 0x000fe20008000000 */
[----:B------:R-:W-:Y:S05]  /*5fe0*/  BRA.U !UP0, `(.L_x_125) ;  /* 0x0000000108947547 */ /* 0x000fea000b800000 */
[----:B------:R-:W-:Y:S02]  /*5ff0*/  UIMAD.WIDE.U32 UR30, UR14, UR23, URZ ;  /* 0x000000170e1e72a5 */ /* 0x000fe4000f8e00ff */
[----:B------:R-:W-:Y:S02]  /*6000*/  UIMAD.WIDE.U32 UR40, UR15, UR20, URZ ;  /* 0x000000140f2872a5 */ /* 0x000fe4000f8e00ff */
[----:B------:R-:W-:Y:S02]  /*6010*/  USEL UR4, UR24, UR27, !UP5 ;  /* 0x0000001b18047287 */ /* 0x000fe4000e800000 */
[----:B------:R-:W-:Y:S02]  /*6020*/  USHF.R.U32.HI UR32, URZ, UR18, UR31 ;  /* 0x00000012ff207299 */ /* 0x000fe4000801161f */
[----:B--2---:R-:W-:Y:S02]  /*6030*/  UIMAD.WIDE.U32 UR38, UR4, UR6, URZ ;  /* 0x00000006042672a5 */ /* 0x004fe4000f8e00ff */
[----:B------:R-:W-:Y:S02]  /*6040*/  USEL UR9, UR25, UR28, !UP6 ;  /* 0x0000001c19097287 */ /* 0x000fe4000f000000 */
[----:B------:R-:W-:Y:S02]  /*6050*/  USEL UR8, UR14, UR32, !UP5 ;  /* 0x000000200e087287 */ /* 0x000fe4000e800000 */
[----:B------:R-:W-:Y:S02]  /*6060*/  UIMAD.WIDE.U32 UR34, UR9, UR6, URZ ;  /* 0x00000006092272a5 */ /* 0x000fe4000f8e00ff */
[----:B------:R-:W-:Y:S02]  /*6070*/  UIMAD.WIDE.U32 UR16, UR8, UR6, URZ ;  /* 0x00000006081072a5 */ /* 0x000fe4000f8e00ff */
[----:B------:R-:W-:Y:S02]  /*6080*/  @UP4 USHF.R.U32.HI UR9, URZ, UR7, UR35 ;  /* 0x00000007ff094299 */ /* 0x000fe40008011623 */
[----:B------:R-:W-:Y:S02]  /*6090*/  USHF.R.U32.HI UR17, URZ, UR7, UR17 ;  /* 0x00000007ff117299 */ /* 0x000fe40008011611 */
[----:B------:R-:W-:Y:S02]  /*60a0*/  UIMAD UR10, UR37, UR9, URZ ;  /* 0x00000009250a72a4 */ /* 0x000fe4000f8e02ff */
[----:B------:R-:W-:Y:S01]  /*60b0*/  USEL UR17, UR8, UR17, !UP4 ;  /* 0x0000001108117287 */ /* 0x000fe2000e000000 */
[----:B------:R-:W-:Y:S02]  /*60c0*/  UMOV UR31, UR41 ;  /* 0x00000029001f7c82 */ /* 0x000fe40008000000 */
[----:B------:R-:W-:Y:S02]  /*60d0*/  USHF.R.U32.HI UR30, URZ, UR21, UR31 ;  /* 0x00000015ff1e7299 */ /* 0x000fe4000801161f */
[----:B------:R-:W-:Y:S02]  /*60e0*/  UIADD3 UR16, UPT, UPT, -UR17, URZ, URZ ;  /* 0x000000ff11107290 */ /* 0x000fe4000fffe1ff */
[----:B------:R-:W-:Y:S02]  /*60f0*/  USEL UR5, UR15, UR30, !UP6 ;  /* 0x0000001e0f057287 */ /* 0x000fe4000f000000 */
[----:B------:R-:W-:Y:S01]  /*6100*/  UIMAD UR16, UR37, UR16, UR8 ;  /* 0x00000010251072a4 */ /* 0x000fe2000f8e0208 */
[----:B------:R-:W-:Y:S02]  /*6110*/  UMOV UR31, UR39 ;  /* 0x00000027001f7c82 */ /* 0x000fe40008000000 */
[----:B------:R-:W-:Y:S04]  /*6120*/  @UP4 USHF.R.U32.HI UR4, URZ, UR7, UR31 ;  /* 0x00000007ff044299 */ /* 0x000fe8000801161f */
[----:B------:R-:W-:Y:S04]  /*6130*/  UIMAD UR4, UR37, UR4, URZ ;  /* 0x00000004250472a4 */ /* 0x000fe8000f8e02ff */
[----:B------:R-:W-:Y:S04]  /*6140*/  UISETP.GE.AND UP0, UPT, UR8, UR4, UPT ;  /* 0x000000040800728c */ /* 0x000fe8000bf06270 */
[----:B------:R-:W-:Y:S02]  /*6150*/  UISETP.GE.OR UP0, UPT, UR5, UR10, UP0 ;  /* 0x0000000a0500728c */ /* 0x000fe40008706670 */
[----:B------:R-:W-:Y:S09]  /*6160*/  UIMAD.WIDE.U32 UR10, UR5, UR6, URZ ;  /* 0x00000006050a72a5 */ /* 0x000ff2000f8e00ff */
[----:B------:R-:W-:Y:S04]  /*6170*/  @!UP0 USHF.R.U32.HI UR4, URZ, UR7, UR11 ;  /* 0x00000007ff048299 */ /* 0x000fe8000801160b */
[----:B------:R-:W-:Y:S04]  /*6180*/  @!UP0 USEL UR4, UR5, UR4, !UP4 ;  /* 0x0000000405048287 */ /* 0x000fe8000e000000 */
[----:B------:R-:W-:Y:S02]  /*6190*/  @!UP0 UIMAD UR12, UR9, UR16, UR4 ;  /* 0x00000010090c82a4 */ /* 0x000fe4000f8e0204 */
[----:B------:R-:W-:Y:S02]  /*61a0*/  @!UP0 UIADD3 UR16, UPT, UPT, UR17, -UR4, URZ ;  /* 0x8000000411108290 */ /* 0x000fe4000fffe0ff */
[----:B------:R-:W-:Y:S02]  /*61b0*/  UIADD3 UR9, UPT, UPT, -UR5, URZ, URZ ;  /* 0x000000ff05097290 */ /* 0x000fe4000fffe1ff */
[----:B------:R-:W-:Y:S02]  /*61c0*/  UIADD3 UR4, UPT, UPT, -UR8, URZ, URZ ;  /* 0x000000ff08047290 */ /* 0x000fe4000fffe1ff */
[----:B------:R-:W-:Y:S02]  /*61d0*/  @!UP0 UIMAD UR8, UR16, UR37, UR5 ;  /* 0x00000025100882a4 */ /* 0x000fe4000f8e0205 */
[----:B------:R-:W-:Y:S02]  /*61e0*/  UIMAD UR15, UR13, UR9, UR15 ;  /* 0x000000090d0f72a4 */ /* 0x000fe4000f8e020f */
[----:B------:R-:W-:Y:S01]  /*61f0*/  UIMAD UR14, UR22, UR4, UR14 ;  /* 0x00000004160e72a4 */ /* 0x000fe2000f8e020e */
[----:B------:R-:W-:Y:S02]  /*6200*/  @!UP0 UMOV UR5, UR12 ;  /* 0x0000000c00058c82 */ /* 0x000fe40008000000 */
[----:B------:R-:W-:Y:S02]  /*6210*/  UIMAD UR15, UR5, UR13, UR15 ;  /* 0x0000000d050f72a4 */ /* 0x000fe4000f8e020f */
[----:B------:R-:W-:Y:S11]  /*6220*/  UIMAD UR14, UR8, UR22, UR14 ;  /* 0x00000016080e72a4 */ /* 0x000ff6000f8e020e */
[----:B------:R-:W-:Y:S01]  /*6230*/  @!UPT UIADD3 URZ, UPT, UPT, URZ, URZ, URZ ;  /* 0x000000fffffff290 */ /* 0x000fe2000fffe0ff */
.L_x_125:
[----:B------:R-:W3:Y:S01]  /*6240*/  @!UP2 LDCU.128 UR8, c[0x0][0xb10] ;  /* 0x00016200ff08a7ac */ /* 0x000ee20008000c00 */
[C---:B------:R-:W-:Y:S02]  /*6250*/  ISETP.NE.U32.AND P1, PT, R4.reuse, RZ, PT ;  /* 0x000000ff0400720c */ /* 0x040fe40003f25070 */
[----:B------:R-:W-:Y:S02]  /*6260*/  ISETP.NE.U32.AND P0, PT, R4, RZ, PT ;  /* 0x000000ff0400720c */ /* 0x000fe40003f05070 */
[C---:B------:R-:W-:Y:S02]  /*6270*/  ISETP.NE.AND.EX P1, PT, R5.reuse, RZ, PT, P1 ;  /* 0x000000ff0500720c */ /* 0x040fe40003f25310 */
[----:B------:R-:W-:Y:S01]  /*6280*/  ISETP.NE.AND.EX P0, PT, R5, RZ, PT, P0 ;  /* 0x000000ff0500720c */ /* 0x000fe20003f05300 */
[----:B------:R-:W4:Y:S01]  /*6290*/  @!UP2 LDCU UR5, c[0x0][0xb0c] ;  /* 0x00016180ff05a7ac */ /* 0x000f220008000800 */
[----:B------:R-:W-:Y:S01]  /*62a0*/  SHF.L.U32 R6, R15, 0x1f, RZ ;  /* 0x0000001f0f067819 */ /* 0x000fe200000006ff */
[----:B---3--:R-:W-:Y:S04]  /*62b0*/  UIMAD.WIDE.U32 UR16, UR15, UR8, URZ ;  /* 0x000000080f1072a5 */ /* 0x008fe8000f8e00ff */
[----:B------:R-:W-:Y:S02]  /*62c0*/  @!UP2 USHF.R.U32.HI UR4, URZ, UR9, UR17 ;  /* 0x00000009ff04a299 */ /* 0x000fe40008011611 */
[----:B------:R-:W-:Y:S02]  /*62d0*/  UIMAD.WIDE.U32 UR16, UR14, UR11, URZ ;  /* 0x0000000b0e1072a5 */ /* 0x000fe4000f8e00ff */
[----:B----4-:R-:W-:Y:S04]  /*62e0*/  @!UP2 UISETP.NE.AND UP0, UPT, UR5, 0x1, UPT ;  /* 0x000000010500a88c */ /* 0x010fe8000bf05270 */
[----:B------:R-:W-:Y:S02]  /*62f0*/  @!UP2 USEL UR8, UR15, UR4, !UP0 ;  /* 0x000000040f08a287 */ /* 0x000fe4000c000000 */
[----:B------:R-:W-:Y:S01]  /*6300*/  @!UP2 UISETP.NE.AND UP0, UPT, UR10, 0x1, UPT ;  /* 0x000000010a00a88c */ /* 0x000fe2000bf05270 */
[----:B------:R-:W3:Y:S02]  /*6310*/  @!UP2 LDCU UR4, c[0x0][0xb20] ;  /* 0x00016400ff04a7ac */ /* 0x000ee40008000800 */
[----:B---3--:R-:W-:Y:S04]  /*6320*/  @!UP2 USHF.R.U32.HI UR4, URZ, UR4, UR17 ;  /* 0x00000004ff04a299 */ /* 0x008fe80008011611 */
[----:B------:R-:W-:Y:S04]  /*6330*/  @!UP2 USEL UR9, UR14, UR4, !UP0 ;  /* 0x000000040e09a287 */ /* 0x000fe8000c000000 */
[----:B------:R-:W-:Y:S02]  /*6340*/  @!UP2 UIADD3 UR4, UPT, UPT, -UR8, UR9, URZ ;  /* 0x000000090804a290 */ /* 0x000fe4000fffe1ff */
[----:B------:R-:W-:Y:S02]  /*6350*/  @!UP2 UIADD3 UR8, UPT, UPT, UR8, -UR9, URZ ;  /* 0x800000090808a290 */ /* 0x000fe4000fffe0ff */
[----:B------:R-:W-:Y:S02]  /*6360*/  @!UP2 UIMAD UR15, UR4, UR5, UR15 ;  /* 0x00000005040fa2a4 */ /* 0x000fe4000f8e020f */
[----:B------:R-:W-:Y:S01]  /*6370*/  @!UP2 UIMAD UR14, UR8, UR10, UR14 ;  /* 0x0000000a080ea2a4 */ /* 0x000fe2000f8e020e */
[----:B------:R-:W-:Y:S11]  /*6380*/  BRA.U UP3, `(.L_x_126) ;  /* 0x0000000103107547 */ /* 0x000ff6000b800000 */
[----:B------:R-:W-:Y:S04]  /*6390*/  MOV R7, UR26 ;  /* 0x0000001a00077c02 */ /* 0x000fe80008000f00 */
[----:B------:R-:W-:Y:S04]  /*63a0*/  SHF.L.U32 R7, R7, 0x1f, RZ ;  /* 0x0000001f07077819 */ /* 0x000fe800000006ff */
[----:B------:R-:W3:Y:S02]  /*63b0*/  SYNCS.PHASECHK.TRANS64.TRYWAIT P2, [UR19+0x2a8], R7 ;  /* 0x0002a807ff0075a7 */ /* 0x000ee40008041113 */
[----:B---3--:R-:W-:Y:S05]  /*63c0*/  @!P2 BRA `(.L_x_127) ;  /* 0x0000003c00d8a947 */ /* 0x008fea0003800000 */
.L_x_126:
[----:B------:R-:W-:Y:S05]  /*63d0*/  @!P1 BRA `(.L_x_128) ;  /* 0x00000000002c9947 */ /* 0x000fea0003800000 */
[----:B------:R-:W-:Y:S01]  /*63e0*/  ISETP.NE.U32.AND P1, PT, R2, RZ, PT ;  /* 0x000000ff0200720c */ /* 0x000fe20003f25070 */
[----:B------:R-:W-:Y:S03]  /*63f0*/  IMAD.MOV.U32 R141, RZ, RZ, 0x1 ;  /* 0x00000001ff8d7424 */ /* 0x000fe600078e00ff */
[----:B------:R-:W-:Y:S11]  /*6400*/  ISETP.NE.AND.EX P1, PT, R3, RZ, PT, P1 ;  /* 0x000000ff0300720c */ /* 0x000ff60003f25310 */
[----:B------:R-:W-:Y:S02]  /*6410*/  @!UPT UIADD3 URZ, UPT, UPT, URZ, URZ, URZ ;  /* 0x000000fffffff290 */ /* 0x000fe4000fffe0ff */
[----:B------:R-:W3:Y:S01]  /*6420*/  @P1 LDC.64 R8, c[0x0][0x888] ;  /* 0x00022200ff081b82 */ /* 0x000ee20000000a00 */
[----:B-1----:R-:W-:Y:S04]  /*6430*/  @P1 IMAD R0, R4, UR36, RZ ;  /* 0x0000002404001c24 */ /* 0x002fe8000f8e02ff */
[----:B---3--:R-:W-:Y:S04]  /*6440*/  @P1 IMAD.WIDE R8, R0, 0x4, R8 ;  /* 0x0000000400081825 */ /* 0x008fe800078e0208 */
[----:B------:R-:W-:Y:S01]  /*6450*/  HFMA2 R0, -RZ, RZ, 0, 5.9604644775390625e-08 ;  /* 0x00000001ff007431 */ /* 0x000fe200000001ff */
[----:B-----5:R3:W5:Y:S04]  /*6460*/  @P1 LDG.E R71, desc[UR52][R8.64] ;  /* 0x0000003408471981 */ /* 0x020768000c1e1900 */
[----:B------:R-:W-:Y:S01]  /*6470*/  @!P1 PRMT R141, R0, 0x7610, R141 ;  /* 0x00007610008d9816 */ /* 0x000fe2000000008d */
[----:B---3--:R-:W4:Y:S06]  /*6480*/  @!P1 LDC R71, c[0x0][0x880] ;  /* 0x00022000ff479b82 */ /* 0x008f2c0000000800 */
.L_x_128:
[----:B----45:R-:W-:Y:S01]  /*6490*/  @!P0 FSETP.EQ.AND P1, PT, R71, RZ, PT ;  /* 0x000000ff4700820b */ /* 0x030fe20003f22000 */
[----:B------:R-:W-:Y:S01]  /*64a0*/  @!UPT UIADD3 URZ, UPT, UPT, URZ, URZ, URZ ;  /* 0x000000fffffff290 */ /* 0x000fe2000fffe0ff */
[----:B------:R-:W-:Y:S11]  /*64b0*/  @!P0 BRA `(.L_x_129) ;  /* 0x0000000000188947 */ /* 0x000ff60003800000 */
[----:B------:R-:W-:Y:S02]  /*64c0*/  LOP3.LUT P0, RZ, R141, 0xff, RZ, 0xc0, !PT ;  /* 0x000000ff8dff7812 */ /* 0x000fe4000780c0ff */
[----:B------:R-:W-:Y:S04]  /*64d0*/  ISETP.NE.U32.AND P1, PT, R2, RZ, PT ;  /* 0x000000ff0200720c */ /* 0x000fe80003f25070 */
[----:B------:R-:W-:Y:S04]  /*64e0*/  ISETP.NE.AND.EX P1, PT, R3, RZ, PT, P1 ;  /* 0x000000ff0300720c */ /* 0x000fe80003f25310 */
[----:B------:R-:W-:Y:S03]  /*64f0*/  PLOP3.LUT P1, PT, P1, PT, PT, 0x8, 0x80 ;  /* 0x000000000080781c */ /* 0x000fe60000f2e170 */
[----:B------:R-:W-:Y:S11]  /*6500*/  @P0 FSETP.EQ.AND P1, PT, R71, RZ, PT ;  /* 0x000000ff4700020b */ /* 0x000ff60003f22000 */
[----:B------:R-:W-:Y:S02]  /*6510*/  @!UPT UIADD3 URZ, UPT, UPT, URZ, URZ, URZ ;  /* 0x000000fffffff290 */ /* 0x000fe4000fffe0ff */
.L_x_129:
[----:B------:R-:W3:Y:S01]  /*6520*/  SYNCS.PHASECHK.TRANS64.TRYWAIT P0, [UR19+0x298], R6 ;  /* 0x00029806ff0075a7 */ /* 0x000ee20008001113 */
[----:B------:R-:W-:Y:S02]  /*6530*/  ELECT P2, URZ, PT ;  /* 0x0000000000ff782f */ /* 0x000fe40003840000 */
[----:B------:R-:W-:Y:S01]  /*6540*/  IADD3 R14, PT, PT, R14, 0x1, RZ ;  /* 0x000000010e0e7810 */ /* 0x000fe20007ffe0ff */
[----:B---3--:R-:W-:Y:S10]  /*6550*/  @!P0 BRA `(.L_x_130) ;  /* 0x0000003c008c8947 */ /* 0x008ff40003800000 */
.L_x_258:
[----:B------:R-:W-:Y:S01]  /*6560*/  PLOP3.LUT P1, PT, P1, P2, PT, 0xf2, 0x2f ;  /* 0x00000000002f781c */ /* 0x000fe20000f25e72 */
[----:B------:R-:W-:Y:S01]  /*6570*/  UMOV UR16, 0x0 ;  /* 0x0000000000107882 */ /* 0x000fe20000000000 */
[----:B------:R-:W-:Y:S01]  /*6580*/  UMOV UR17, 0x10000000 ;  /* 0x1000000000117882 */ /* 0x000fe20000000000 */
[----:B------:R-:W-:Y:S01]  /*6590*/  UMOV UR12, UR36 ;  /* 0x00000024000c7c82 */ /* 0x000fe20008000000 */
[----:B------:R-:W-:Y:S01]  /*65a0*/  LOP3.LUT R15, R15, 0x1, RZ, 0x3c, !PT ;  /* 0x000000010f0f7812 */ /* 0x000fe200078e3cff */
[----:B------:R-:W-:Y:S01]  /*65b0*/  UPLOP3.LUT UP3, UPT, UPT, UPT, UPT, 0x80, 0x8 ;  /* 0x000000000008789c */ /* 0x000fe20003f6f070 */
[----:B------:R-:W-:Y:S07]  /*65c0*/  UMOV UR36, UR29 ;  /* 0x0000001d00247c82 */ /* 0x000fee0008000000 */
[----:B-1----:R-:W-:Y:S01]  /*65d0*/  @!P1 IADD3 R6, P0, PT, R16, 0x580, RZ ;  /* 0x0000058010069810 */ /* 0x002fe20007f1e0ff */
[----:B------:R-:W-:Y:S03]  /*65e0*/  VOTEU.ALL UP0, P1 ;  /* 0x0000000000ff7886 */ /* 0x000fe60000800000 */
[----:B------:R-:W-:Y:S01]  /*65f0*/  @!P1 R2UR UR5, R6 ;  /* 0x00000000060592ca */ /* 0x000fe200000e0000 */
[----:B------:R-:W-:Y:S01]  /*6600*/  @!P1 IMAD.X R0, RZ, RZ, R17, P0 ;  /* 0x000000ffff009224 */ /* 0x000fe200000e0611 */
[----:B------:R-:W-:Y:S01]  /*6610*/  @!UP0 USHF.L.U32 UR10, UR51, 0x6, URZ ;  /* 0x00000006330a8899 */ /* 0x000fe200080006ff */
[----:B------:R-:W-:Y:S01]  /*6620*/  ISETP.NE.AND P0, PT, R14, 0x2, PT ;  /* 0x000000020e00780c */ /* 0x000fe20003f05270 */
[----:B------:R-:W-:Y:S02]  /*6630*/  @!UP0 USHF.L.U32 UR11, UR50, 0x7, URZ ;  /* 0x00000007320b8899 */ /* 0x000fe400080006ff */
[----:B------:R-:W-:Y:S01]  /*6640*/  @!P1 R2UR UR4, R0 ;  /* 0x00000000000492ca */ /* 0x000fe200000e0000 */
[----:B------:R-:W-:Y:S01]  /*6650*/  @!UP0 UIADD3 UR8, UPT, UPT, UR19, 0x400, URZ ;  /* 0x0000040013088890 */ /* 0x000fe2000fffe0ff */
[----:B------:R-:W-:Y:S01]  /*6660*/  SEL R0, RZ, 0x1, P0 ;  /* 0x00000001ff007807 */ /* 0x000fe20000000000 */
[----:B------:R-:W-:Y:S01]  /*6670*/  @!UP0 UIADD3 UR9, UPT, UPT, UR19, 0x290, URZ ;  /* 0x0000029013098890 */ /* 0x000fe2000fffe0ff */
[----:B------:R-:W-:Y:S01]  /*6680*/  SEL R14, R14, RZ, P0 ;  /* 0x000000ff0e0e7207 */ /* 0x000fe20000000000 */
[----:B------:R-:W-:Y:S01]  /*6690*/  VOTEU.ALL UP0, P1 ;  /* 0x0000000000ff7886 */ /* 0x000fe20000800000 */
[----:B------:R-:W-:Y:S01]  /*66a0*/  LOP3.LUT R13, R13, R0, RZ, 0x3c, !PT ;  /* 0x000000000d0d7212 */ /* 0x000fe200078e3cff */
[----:B------:R-:W-:Y:S01]  /*66b0*/  IMAD.U32 R6, RZ, RZ, UR5 ;  /* 0x00000005ff067e24 */ /* 0x000fe2000f8e00ff */
[----:B------:R-:W-:Y:S02]  /*66c0*/  UIADD3 UR51, UPT, UPT, UR14, UR48, URZ ;  /* 0x000000300e337290 */ /* 0x000fe4000fffe0ff */
[----:B------:R-:W-:Y:S03]  /*66d0*/  UIADD3 UR50, UPT, UPT, UR15, UR49, URZ ;  /* 0x000000310f327290 */ /* 0x000fe6000fffe0ff */
[----:B------:R-:W-:Y:S01]  /*66e0*/  IMAD.U32 R7, RZ, RZ, UR4 ;  /* 0x00000004ff077e24 */ /* 0x000fe2000f8e00ff */
[----:B------:R-:W-:Y:S04]  /*66f0*/  @!P1 R2UR UR4, R6 ;  /* 0x00000000060492ca */ /* 0x000fe800000e0000 */
[----:B------:R-:W-:Y:S11]  /*6700*/  @!P1 R2UR UR5, R7 ;  /* 0x00000000070592ca */ /* 0x000ff600000e0000 */
[----:B------:R-:W-:Y:S02]  /*6710*/  @!UPT UIADD3 URZ, UPT, UPT, URZ, URZ, URZ ;  /* 0x000000fffffff290 */ /* 0x000fe4000fffe0ff */
[----:B------:R3:W-:Y:S01]  /*6720*/  @!UP0 UTMALDG.3D [UR8], [UR4], desc[UR16] ;  /* 0x00001008040085b4 */ /* 0x0007e20008011000 */
[----:B------:R3:W-:Y:S01]  /*6730*/  @!P1 SYNCS.ARRIVE.TRANS64.RED.A0TR RZ, [UR19+0x290], R12 ;  /* 0x0002900cffff99a7 */ /* 0x0007e20008300413 */
[----:B------:R-:W-:Y:S01]  /*6740*/  SYNCS.ARRIVE.TRANS64.RED.A1T0 RZ, [UR54], RZ ;  /* 0x000000ffffff79a7 */ /* 0x000fe20008100436 */
[----:B------:R-:W-:Y:S05]  /*6750*/  BRA.U UP1, `(.L_x_131) ;  /* 0xfffffff501a87547 */ /* 0x000fea000b83ffff */
[----:B------:R-:W-:Y:S07]  /*6760*/  MOV R0, UR19 ;  /* 0x0000001300007c02 */ /* 0x000fee0008000f00 */
.L_x_132:
[----:B-1----:R-:W-:-:S04]  /*6770*/  SHF.L.U32 R2, R15, 0x1f, RZ ;  /* 0x0000001f0f027819 */ /* 0x002fc800000006ff */
[----:B------:R1:W4:Y:S03]  /*6780*/  SYNCS.PHASECHK.TRANS64.TRYWAIT P0, [R0+URZ+0x298], R2 ;  /* 0x00029802000075a7 */ /* 0x00032600080011ff */
[----:B----4-:R-:W-:Y:S05]  /*6790*/  @!P0 NANOSLEEP.SYNCS 0x989680 ;  /* 0x009896800000895d */ /* 0x010fea0003900000 */
[----:B------:R-:W4:Y:S02]  /*67a0*/  @!P0 SYNCS.PHASECHK.TRANS64 P0, [R0+URZ+0x298], R2 ;  /* 0x00029802000085a7 */ /* 0x000f2400080010ff */
[----:B--234-:R-:W-:Y:S05]  /*67b0*/  @P0 EXIT ;  /* 0x000000000000094d */ /* 0x01cfea0003800000 */
[----:B------:R-:W-:Y:S05]  /*67c0*/  BRA `(.L_x_132) ;  /* 0xfffffffc00e87947 */ /* 0x000fea000383ffff */
.L_x_123:
[----:B------:R-:W-:-:S06]  /*67d0*/  UISETP.GE.AND UP0, UPT, UR11, 0x4, UPT ;  /* 0x000000040b00788c */ /* 0x000fcc000bf06270 */
[----:B------:R-:W-:-:S13]  /*67e0*/  PLOP3.LUT P0, PT, PT, PT, UP0, 0x80, 0x8 ;  /* 0x000000000008781c */ /* 0x000fda0003f0f008 */
[----:B-1----:R-:W-:Y:S05]  /*67f0*/  @!P0 EXIT ;  /* 0x000000000000894d */ /* 0x002fea0003800000 */
[----:B------:R-:W-:Y:S01]  /*6800*/  BAR.SYNC.DEFER_BLOCKING 0x6, 0xa0 ;  /* 0x0182800000007b1d */ /* 0x000fe20000010000 */
[C---:B------:R-:W-:Y:S01]  /*6810*/  IMAD.SHL.U32 R2, R131.reuse, 0x40, RZ ;  /* 0x0000004083027824 */ /* 0x040fe200078e00ff */
[----:B------:R-:W-:Y:S01]  /*6820*/  CS2R R146, SRZ ;  /* 0x0000000000927805 */ /* 0x000fe2000001ff00 */
[C---:B------:R-:W-:Y:S01]  /*6830*/  IMAD.SHL.U32 R140, R131.reuse, 0x8, RZ ;  /* 0x00000008838c7824 */ /* 0x040fe200078e00ff */
[----:B------:R-:W-:Y:S01]  /*6840*/  CS2R R144, SRZ ;  /* 0x0000000000907805 */ /* 0x000fe2000001ff00 */
[C---:B------:R-:W-:Y:S01]  /*6850*/  IMAD.SHL.U32 R148, R131.reuse, 0x10, RZ ;  /* 0x0000001083947824 */ /* 0x040fe200078e00ff */
[----:B------:R-:W-:Y:S01]  /*6860*/  UMOV UR57, 0x400 ;  /* 0x0000040000397882 */ /* 0x000fe20000000000 */
[----:B------:R-:W-:Y:S01]  /*6870*/  LOP3.LUT R3, R2, 0x180, RZ, 0xc0, !PT ;  /* 0x0000018002037812 */ /* 0x000fe200078ec0ff */
[----:B------:R-:W-:Y:S01]  /*6880*/  ULEA UR57, UR54, UR57, 0x18 ;  /* 0x0000003936397291 */ /* 0x000fe2000f8ec0ff */
[----:B------:R-:W1:Y:S01]  /*6890*/  LDC.64 R132, c[0x0][0x888] ;  /* 0x00022200ff847b82 */ /* 0x000e620000000a00 */
[----:B------:R-:W-:Y:S01]  /*68a0*/  IMAD.U32 R69, R131, 0x10000, RZ ;  /* 0x0001000083457824 */ /* 0x000fe200078e00ff */
[----:B------:R-:W-:Y:S01]  /*68b0*/  LOP3.LUT R140, R3, 0x30, R140, 0xf8, !PT ;  /* 0x00000030038c7812 */ /* 0x000fe200078ef88c */
[----:B------:R-:W-:Y:S01]  /*68c0*/  UIADD3 UR4, UPT, UPT, UR57, 0x2400, URZ ;  /* 0x0000240039047890 */ /* 0x000fe2000fffe0ff */
[----:B------:R-:W-:Y:S01]  /*68d0*/  LOP3.LUT R150, R148, 0x20, RZ, 0xc0, !PT ;  /* 0x0000002094967812 */ /* 0x000fe200078ec0ff */
[----:B------:R-:W-:Y:S01]  /*68e0*/  IMAD.MOV.U32 R68, RZ, RZ, RZ ;  /* 0x000000ffff447224 */ /* 0x000fe200078e00ff */
[----:B------:R-:W-:Y:S01]  /*68f0*/  LOP3.LUT R140, R140, 0x1e40, R2, 0xf8, !PT ;  /* 0x00001e408c8c7812 */ /* 0x000fe200078ef802 */
[----:B------:R-:W2:Y:S01]  /*6900*/  LDCU UR59, c[0x0][0x370] ;  /* 0x00006e00ff3b77ac */ /* 0x000ea20008000800 */
[----:B------:R-:W3:Y:S01]  /*6910*/  LDC.64 R138, c[0x0][0x890] ;  /* 0x00022400ff8a7b82 */ /* 0x000ee20000000a00 */
[----:B------:R-:W-:Y:S01]  /*6920*/  LOP3.LUT R69, R69, 0x600000, RZ, 0xc0, !PT ;  /* 0x0060000045457812 */ /* 0x000fe200078ec0ff */
[----:B------:R-:W-:Y:S01]  /*6930*/  IMAD.U32 R151, RZ, RZ, UR4 ;  /* 0x00000004ff977e24 */ /* 0x000fe2000f8e00ff */
[----:B------:R-:W-:Y:S01]  /*6940*/  LOP3.LUT R148, R148, 0x40, RZ, 0xc0, !PT ;  /* 0x0000004094947812 */ /* 0x000fe200078ec0ff */
[----:B------:R-:W-:Y:S01]  /*6950*/  VIADD R149, R140, UR57 ;  /* 0x000000398c957c36 */ /* 0x000fe20008000000 */
[----:B------:R-:W4:Y:S01]  /*6960*/  LDCU.64 UR62, c[0x0][0x348] ;  /* 0x00006900ff3e77ac */ /* 0x000f220008000a00 */
[----:B------:R-:W2:Y:S02]  /*6970*/  LDS R0, [UR57+0x360] ;  /* 0x00036039ff007984 */ /* 0x000ea40008000800 */
[----:B------:R-:W1:Y:S01]  /*6980*/  LDC.64 R136, c[0x0][0x8b0] ;  /* 0x00022c00ff887b82 */ /* 0x000e620000000a00 */
[--C-:B------:R-:W-:Y:S01]  /*6990*/  IADD3 R150, PT, PT, -R150, 0x400, R149.reuse ;  /* 0x0000040096967810 */ /* 0x100fe20007ffe195 */
[----:B------:R-:W1:Y:S01]  /*69a0*/  LDCU UR41, c[0x0][0xb0c] ;  /* 0x00016180ff2977ac */ /* 0x000e620008000800 */
[----:B------:R-:W-:-:S03]  /*69b0*/  IADD3 R149, PT, PT, -R148, 0x400, R149 ;  /* 0x0000040094957810 */ /* 0x000fc60007ffe195 */
[----:B------:R-:W-:Y:S01]  /*69c0*/  IMAD.IADD R148, R150, 0x1, -R148 ;  /* 0x0000000196947824 */ /* 0x000fe200078e0a94 */
[----:B------:R-:W1:Y:S01]  /*69d0*/  LDCU UR55, c[0x0][0xb20] ;  /* 0x00016400ff3777ac */ /* 0x000e620008000800 */
[----:B------:R-:W1:Y:S01]  /*69e0*/  LDC.64 R134, c[0x0][0x8a8] ;  /* 0x00022a00ff867b82 */ /* 0x000e620000000a00 */
[----:B------:R-:W1:Y:S01]  /*69f0*/  LDCU UR40, c[0x0][0xb30] ;  /* 0x00016600ff2877ac */ /* 0x000e620008000800 */
[----:B------:R-:W1:Y:S01]  /*6a00*/  LDCU.64 UR38, c[0x0][0xb28] ;  /* 0x00016500ff2677ac */ /* 0x000e620008000a00 */
[----:B------:R-:W1:Y:S01]  /*6a10*/  LDCU.128 UR44, c[0x0][0xb10] ;  /* 0x00016200ff2c77ac */ /* 0x000e620008000c00 */
[----:B------:R-:W1:Y:S01]  /*6a20*/  LDCU UR58, c[0x0][0x374] ;  /* 0x00006e80ff3a77ac */ /* 0x000e620008000800 */
[----:B------:R-:W-:Y:S01]  /*6a30*/  UIADD3 UR56, UPT, UPT, UR57, 0x400, URZ ;  /* 0x0000040039387890 */ /* 0x000fe2000fffe0ff */
[----:B--2-4-:R-:W-:-:S11]  /*6a40*/  IMAD.IADD R69, R0, 0x1, R69 ;  /* 0x0000000100457824 */ /* 0x014fd600078e0245 */
.L_x_150:
[----:B------:R-:W-:Y:S02]  /*6a50*/  LEA R3, R144, UR57, 0x3 ;  /* 0x0000003990037c11 */ /* 0x000fe4000f8e18ff */
[----:B------:R-:W-:Y:S02]  /*6a60*/  SHF.L.U32 R0, R146, 0x1f, RZ ;  /* 0x0000001f92007819 */ /* 0x000fe400000006ff */
[----:B------:R-:W-:Y:S02]  /*6a70*/  LEA R4, R144, UR57, 0x4 ;  /* 0x0000003990047c11 */ /* 0x000fe4000f8e20ff */
[----:B--2---:R-:W2:Y:S02]  /*6a80*/  SYNCS.PHASECHK.TRANS64.TRYWAIT P0, [R3+URZ+0x2b0], R0 ;  /* 0x0002b000030075a7 */ /* 0x004ea400080011ff */
[----:B-12---:R-:W-:Y:S05]  /*6a90*/  @!P0 BRA `(.L_x_133) ;  /* 0x0000003800548947 */ /* 0x006fea0003800000 */
.L_x_259:
        /* <DEDUP_REMOVED lines=11> */
[----:B------:R-:W-:Y:S01]  /*6b50*/  PLOP3.LUT P0, PT, PT, PT, UP1, 0x80, 0x8 ;  /* 0x000000000008781c */ /* 0x000fe20003f0f018 */
[----:B------:R-:W-:Y:S11]  /*6b60*/  UP2UR UR61, UPR, URZ, 0x2 ;  /* 0x00000002ff3d7883 */ /* 0x000ff60008000000 */
[----:B------:R-:W-:Y:S01]  /*6b70*/  @!UPT UIADD3 URZ, UPT, UPT, URZ, URZ, URZ ;  /* 0x000000fffffff290 */ /* 0x000fe2000fffe0ff */
[----:B--2---:R-:W-:Y:S02]  /*6b80*/  @P0 SHF.R.U32.HI R0, RZ, 0x10, R5 ;  /* 0x00000010ff000819 */ /* 0x004fe40000011605 */
        /* <DEDUP_REMOVED lines=13> */
[----:B------:R-:W-:Y:S02]  /*6c60*/  UISETP.NE.AND UP0, UPT, UR46, 0x1, UPT ;  /* 0x000000012e00788c */ /* 0x000fe4000bf05270 */
[----:B------:R-:W-:Y:S02]  /*6c70*/  USHF.R.U32.HI UR15, URZ, UR55, UR15 ;  /* 0x00000037ff0f7299 */ /* 0x000fe4000801160f */
[----:B------:R-:W-:Y:S02]  /*6c80*/  UIMAD.WIDE.U32 UR18, UR59, UR44, URZ ;  /* 0x0000002c3b1272a5 */ /* 0x000fe4000f8e00ff */
[----:B------:R-:W-:Y:S02]  /*6c90*/  UIMAD.WIDE.U32 UR20, UR42, UR47, URZ ;  /* 0x0000002f2a1472a5 */ /* 0x000fe4000f8e00ff */
[----:B------:R-:W-:Y:S02]  /*6ca0*/  USEL UR4, UR58, UR15, !UP0 ;  /* 0x0000000f3a047287 */ /* 0x000fe4000c000000 */
[----:B------:R-:W-:Y:S02]  /*6cb0*/  UISETP.NE.AND UP2, UPT, UR37, 0x1, UPT ;  /* 0x000000012500788c */ /* 0x000fe4000bf45270 */
[----:B------:R-:W-:Y:S02]  /*6cc0*/  USHF.R.U32.HI UR14, URZ, UR45, UR19 ;  /* 0x0000002dff0e7299 */ /* 0x000fe40008011613 */
[----:B------:R-:W-:Y:S02]  /*6cd0*/  USHF.R.U32.HI UR15, URZ, UR55, UR21 ;  /* 0x00000037ff0f7299 */ /* 0x000fe40008011615 */
[----:B------:R-:W-:Y:S02]  /*6ce0*/  UIMAD.WIDE.U32 UR18, UR4, UR38, URZ ;  /* 0x00000026041272a5 */ /* 0x000fe4000f8e00ff */
[----:B------:R-:W-:Y:S02]  /*6cf0*/  UISETP.NE.AND UP1, UPT, UR41, 0x1, UPT ;  /* 0x000000012900788c */ /* 0x000fe4000bf25270 */
[----:B------:R-:W-:Y:S02]  /*6d00*/  UIMAD.WIDE.U32 UR16, UR43, UR44, URZ ;  /* 0x0000002c2b1072a5 */ /* 0x000fe4000f8e00ff */
[----:B------:R-:W-:Y:S02]  /*6d10*/  USEL UR8, UR42, UR15, !UP0 ;  /* 0x0000000f2a087287 */ /* 0x000fe4000c000000 */
[----:B------:R-:W-:Y:S02]  /*6d20*/  USEL UR9, UR59, UR14, !UP1 ;  /* 0x0000000e3b097287 */ /* 0x000fe4000c800000 */
[----:B------:R-:W-:Y:S02]  /*6d30*/  USHF.R.U32.HI UR14, URZ, UR45, UR17 ;  /* 0x0000002dff0e7299 */ /* 0x000fe40008011611 */
[----:B------:R-:W-:Y:S02]  /*6d40*/  UIMAD.WIDE.U32 UR16, UR9, UR38, URZ ;  /* 0x00000026091072a5 */ /* 0x000fe4000f8e00ff */
[----:B------:R-:W-:Y:S02]  /*6d50*/  USEL UR5, UR43, UR14, !UP1 ;  /* 0x0000000e2b057287 */ /* 0x000fe4000c800000 */
[----:B------:R-:W-:Y:S02]  /*6d60*/  @UP2 USHF.R.U32.HI UR9, URZ, UR39, UR17 ;  /* 0x00000027ff092299 */ /* 0x000fe40008011611 */
[----:B------:R-:W-:Y:S02]  /*6d70*/  UIMAD.WIDE.U32 UR12, UR8, UR38, URZ ;  /* 0x00000026080c72a5 */ /* 0x000fe4000f8e00ff */
[----:B------:R-:W-:Y:S02]  /*6d80*/  UIMAD UR6, UR37, UR9, URZ ;  /* 0x00000009250672a4 */ /* 0x000fe4000f8e02ff */
[----:B------:R-:W-:Y:S01]  /*6d90*/  USHF.R.U32.HI UR11, URZ, UR39, UR13 ;  /* 0x00000027ff0b7299 */ /* 0x000fe2000801160d */
[----:B------:R-:W-:Y:S02]  /*6da0*/  UMOV UR15, UR19 ;  /* 0x00000013000f7c82 */ /* 0x000fe40008000000 */
[----:B------:R-:W-:Y:S02]  /*6db0*/  @UP2 USHF.R.U32.HI UR4, URZ, UR39, UR15 ;  /* 0x00000027ff042299 */ /* 0x000fe4000801160f */
[----:B------:R-:W-:Y:S02]  /*6dc0*/  USEL UR12, UR8, UR11, !UP2 ;  /* 0x0000000b080c7287 */ /* 0x000fe4000d000000 */
[----:B------:R-:W-:Y:S02]  /*6dd0*/  UIMAD UR4, UR37, UR4, URZ ;  /* 0x00000004250472a4 */ /* 0x000fe4000f8e02ff */
[----:B------:R-:W-:Y:S02]  /*6de0*/  UIADD3 UR11, UPT, UPT, -UR12, URZ, URZ ;  /* 0x000000ff0c0b7290 */ /* 0x000fe4000fffe1ff */
[----:B------:R-:W-:Y:S02]  /*6df0*/  UISETP.GE.AND UP0, UPT, UR8, UR4, UPT ;  /* 0x000000040800728c */ /* 0x000fe4000bf06270 */
[----:B------:R-:W-:Y:S02]  /*6e00*/  UIMAD UR11, UR37, UR11, UR8 ;  /* 0x0000000b250b72a4 */ /* 0x000fe4000f8e0208 */
[----:B------:R-:W-:Y:S02]  /*6e10*/  UISETP.GE.OR UP0, UPT, UR5, UR6, UP0 ;  /* 0x000000060500728c */ /* 0x000fe40008706670 */
[----:B------:R-:W-:Y:S02]  /*6e20*/  UIMAD.WIDE.U32 UR6, UR5, UR38, URZ ;  /* 0x00000026050672a5 */ /* 0x000fe4000f8e00ff */
[----:B------:R-:W-:Y:S04]  /*6e30*/  UIADD3 UR6, UPT, UPT, -UR8, URZ, URZ ;  /* 0x000000ff08067290 */ /* 0x000fe8000fffe1ff */
[----:B------:R-:W-:Y:S03]  /*6e40*/  UIMAD UR42, UR46, UR6, UR42 ;  /* 0x000000062e2a72a4 */ /* 0x000fe6000f8e022a */
[----:B------:R-:W-:Y:S02]  /*6e50*/  @!UP0 USHF.R.U32.HI UR4, URZ, UR39, UR7 ;  /* 0x00000027ff048299 */ /* 0x000fe40008011607 */
[----:B------:R-:W-:Y:S02]  /*6e60*/  UIADD3 UR7, UPT, UPT, -UR5, URZ, URZ ;  /* 0x000000ff05077290 */ /* 0x000fe4000fffe1ff */
[----:B------:R-:W-:Y:S02]  /*6e70*/  @!UP0 USEL UR4, UR5, UR4, !UP2 ;  /* 0x0000000405048287 */ /* 0x000fe4000d000000 */
[----:B------:R-:W-:Y:S02]  /*6e80*/  UIMAD UR43, UR41, UR7, UR43 ;  /* 0x00000007292b72a4 */ /* 0x000fe4000f8e022b */
[----:B------:R-:W-:Y:S02]  /*6e90*/  @!UP0 UIMAD UR10, UR9, UR11, UR4 ;  /* 0x0000000b090a82a4 */ /* 0x000fe4000f8e0204 */
[----:B------:R-:W-:Y:S04]  /*6ea0*/  @!UP0 UIADD3 UR11, UPT, UPT, UR12, -UR4, URZ ;  /* 0x800000040c0b8290 */ /* 0x000fe8000fffe0ff */
[----:B------:R-:W-:Y:S03]  /*6eb0*/  @!UP0 UIMAD UR8, UR11, UR37, UR5 ;  /* 0x000000250b0882a4 */ /* 0x000fe6000f8e0205 */
[----:B------:R-:W-:Y:S02]  /*6ec0*/  @!UP0 UMOV UR5, UR10 ;  /* 0x0000000a00058c82 */ /* 0x000fe40008000000 */
[----:B------:R-:W-:Y:S02]  /*6ed0*/  UIMAD UR43, UR5, UR41, UR43 ;  /* 0x00000029052b72a4 */ /* 0x000fe4000f8e022b */
[----:B------:R-:W-:Y:S11]  /*6ee0*/  UIMAD UR42, UR8, UR46, UR42 ;  /* 0x0000002e082a72a4 */ /* 0x000ff6000f8e022a */
[----:B------:R-:W-:Y:S01]  /*6ef0*/  @!UPT UIADD3 URZ, UPT, UPT, URZ, URZ, URZ ;  /* 0x000000fffffff290 */ /* 0x000fe2000fffe0ff */
.L_x_134:
[----:B------:R-:W-:Y:S01]  /*6f00*/  UISETP.NE.AND UP0, UPT, UR40, 0x1, UPT ;  /* 0x000000012800788c */ /* 0x000fe2000bf05270 */
[----:B------:R-:W-:Y:S10]  /*6f10*/  IADD3 R144, PT, PT, R144, 0x1, RZ ;  /* 0x0000000190907810 */ /* 0x000ff40007ffe0ff */
[----:B------:R-:W2:Y:S01]  /*6f20*/  @!UP0 LDCU.128 UR8, c[0x0][0xb10] ;  /* 0x00016200ff0887ac */ /* 0x000ea20008000c00 */
[----:B------:R-:W4:Y:S01]  /*6f30*/  @!UP0 LDCU UR5, c[0x0][0xb0c] ;  /* 0x00016180ff0587ac */ /* 0x000f220008000800 */
[----:B------:R-:W3:Y:S01]  /*6f40*/  @!UP0 LDCU UR4, c[0x0][0xb20] ;  /* 0x00016400ff0487ac */ /* 0x000ee20008000800 */
[----:B--2---:R-:W-:Y:S02]  /*6f50*/  UIMAD.WIDE.U32 UR6, UR43, UR8, URZ ;  /* 0x000000082b0672a5 */ /* 0x004fe4000f8e00ff */
[----:B------:R-:W-:Y:S02]  /*6f60*/  UIMAD.WIDE.U32 UR12, UR42, UR11, URZ ;  /* 0x0000000b2a0c72a5 */ /* 0x000fe4000f8e00ff */
[----:B------:R-:W-:Y:S02]  /*6f70*/  @!UP0 UISETP.NE.AND UP1, UPT, UR10, 0x1, UPT ;  /* 0x000000010a00888c */ /* 0x000fe4000bf25270 */
[----:B------:R-:W-:Y:S02]  /*6f80*/  @!UP0 USHF.R.U32.HI UR7, URZ, UR9, UR7 ;  /* 0x00000009ff078299 */ /* 0x000fe40008011607 */
[----:B----4-:R-:W-:Y:S02]  /*6f90*/  @!UP0 UISETP.NE.AND UP2, UPT, UR5, 0x1, UPT ;  /* 0x000000010500888c */ /* 0x010fe4000bf45270 */
[----:B---3--:R-:W-:Y:S02]  /*6fa0*/  @!UP0 USHF.R.U32.HI UR4, URZ, UR4, UR13 ;  /* 0x00000004ff048299 */ /* 0x008fe4000801160d */
[----:B------:R-:W-:Y:S02]  /*6fb0*/  @!UP0 USEL UR7, UR43, UR7, !UP2 ;  /* 0x000000072b078287 */ /* 0x000fe4000d000000 */
[----:B------:R-:W-:Y:S04]  /*6fc0*/  @!UP0 USEL UR6, UR42, UR4, !UP1 ;  /* 0x000000042a068287 */ /* 0x000fe8000c800000 */
[----:B------:R-:W-:Y:S02]  /*6fd0*/  @!UP0 UIADD3 UR4, UPT, UPT, -UR7, UR6, URZ ;  /* 0x0000000607048290 */ /* 0x000fe4000fffe1ff */
[----:B------:R-:W-:Y:S02]  /*6fe0*/  @!UP0 UIADD3 UR6, UPT, UPT, UR7, -UR6, URZ ;  /* 0x8000000607068290 */ /* 0x000fe4000fffe0ff */
[----:B------:R-:W-:Y:S02]  /*6ff0*/  @!UP0 UIMAD UR43, UR4, UR5, UR43 ;  /* 0x00000005042b82a4 */ /* 0x000fe4000f8e022b */
[----:B------:R-:W-:Y:S02]  /*7000*/  @!UP0 UIMAD UR42, UR6, UR10, UR42 ;  /* 0x0000000a062a82a4 */ /* 0x000fe4000f8e022a */
[----:B------:R-:W-:Y:S09]  /*7010*/  ULOP3.LUT UP0, URZ, UR56, 0x1b0, URZ, 0xc0, !UPT ;  /* 0x000001b038ff7892 */ /* 0x000ff2000f80c0ff */
[----:B------:R-:W-:Y:S05]  /*7020*/  BRA.U !UP0, `(.L_x_135) ;  /* 0x0000000108407547 */ /* 0x000fea000b800000 */
[----:B------:R-:W2:Y:S01]  /*7030*/  LDCU.64 UR8, c[0x4][0x80] ;  /* 0x01001000ff0877ac */ /* 0x000ea20008000a00 */
[----:B------:R-:W-:Y:S01]  /*7040*/  MOV R3, 0x0 ;  /* 0x0000000000037802 */ /* 0x000fe20000000f00 */
[----:B------:R-:W-:Y:S02]  /*7050*/  HFMA2 R12, -RZ, RZ, 0, 5.9604644775390625e-08 ;  /* 0x00000001ff0c7431 */ /* 0x000fe400000001ff */
[----:B------:R-:W-:Y:S02]  /*7060*/  IMAD.MOV.U32 R8, RZ, RZ, 0x70 ;  /* 0x00000070ff087424 */ /* 0x000fe400078e00ff */
[----:B------:R-:W-:Y:S01]  /*7070*/  IMAD.MOV.U32 R13, RZ, RZ, RZ ;  /* 0x000000ffff0d7224 */ /* 0x000fe200078e00ff */
[----:B------:R-:W3:Y:S01]  /*7080*/  LDCU.64 UR6, c[0x4][0x88] ;  /* 0x01001100ff0677ac */ /* 0x000ee20008000a00 */
[----:B------:R-:W4:Y:S01]  /*7090*/  LDC.64 R2, c[0x4][R3] ;  /* 0x0100000003027b82 */ /* 0x000f220000000a00 */
[----:B------:R-:W1:Y:S01]  /*70a0*/  LDCU.64 UR4, c[0x4][0x8] ;  /* 0x01000100ff0477ac */ /* 0x000e620008000a00 */
[----:B--2---:R-:W-:Y:S01]  /*70b0*/  MOV R5, UR9 ;  /* 0x0000000900057c02 */ /* 0x004fe20008000f00 */
[----:B------:R-:W-:Y:S01]  /*70c0*/  IMAD.U32 R4, RZ, RZ, UR8 ;  /* 0x00000008ff047e24 */ /* 0x000fe2000f8e00ff */
[----:B---3--:R-:W-:Y:S01]  /*70d0*/  MOV R7, UR7 ;  /* 0x0000000700077c02 */ /* 0x008fe20008000f00 */
[----:B------:R-:W-:Y:S01]  /*70e0*/  IMAD.U32 R6, RZ, RZ, UR6 ;  /* 0x00000006ff067e24 */ /* 0x000fe2000f8e00ff */
[----:B-1----:R-:W-:Y:S01]  /*70f0*/  MOV R11, UR5 ;  /* 0x00000005000b7c02 */ /* 0x002fe20008000f00 */
[----:B------:R-:W-:Y:S02]  /*7100*/  IMAD.U32 R10, RZ, RZ, UR4 ;  /* 0x00000004ff0a7e24 */ /* 0x000fe4000f8e00ff */
[----:B------:R-:W-:Y:S07]  /*7110*/  LEPC R20, `(.L_x_135) ;  /* 0x000000001014794e */ /* 0x000fee0000000000 */
[----:B----45:R-:W-:Y:S05]  /*7120*/  CALL.ABS.NOINC R2 ;  /* 0x0000000002007343 */ /* 0x030fea0003c00000 */
.L_x_135:
[----:B------:R-:W-:Y:S01]  /*7130*/  LOP3.LUT P0, RZ, R151, 0x1b0, RZ, 0xc0, !PT ;  /* 0x000001b097ff7812 */ /* 0x000fe2000780c0ff */
[----:B------:R-:W-:Y:S11]  /*7140*/  BSSY.RECONVERGENT B6, `(.L_x_136) ;  /* 0x0000013000067945 */ /* 0x000ff60003800200 */
[----:B------:R-:W-:Y:S01]  /*7150*/  @!UPT UIADD3 URZ, UPT, UPT, URZ, URZ, URZ ;  /* 0x000000fffffff290 */ /* 0x000fe2000fffe0ff */
[----:B------:R-:W-:Y:S05]  /*7160*/  @!P0 BRA `(.L_x_137) ;  /* 0x0000000000408947 */ /* 0x000fea0003800000 */
        /* <DEDUP_REMOVED lines=16> */
.L_x_137:
[----:B------:R-:W-:Y:S05]  /*7270*/  BSYNC.RECONVERGENT B6 ;  /* 0x0000000000067941 */ /* 0x000fea0003800200 */
.L_x_136:
[----:B------:R-:W-:Y:S02]  /*7280*/  ISETP.NE.U32.AND P0, PT, R132, RZ, PT ;  /* 0x000000ff8400720c */ /* 0x000fe40003f05070 */
[C---:B------:R-:W-:Y:S02]  /*7290*/  ISETP.NE.U32.AND P2, PT, R138.reuse, RZ, PT ;  /* 0x000000ff8a00720c */ /* 0x040fe40003f45070 */
[----:B------:R-:W-:Y:S02]  /*72a0*/  ISETP.NE.AND.EX P0, PT, R133, RZ, PT, P0 ;  /* 0x000000ff8500720c */ /* 0x000fe40003f05300 */
[----:B------:R-:W-:Y:S02]  /*72b0*/  ISETP.NE.U32.AND P4, PT, R138, RZ, PT ;  /* 0x000000ff8a00720c */ /* 0x000fe40003f85070 */
[C---:B------:R-:W-:Y:S02]  /*72c0*/  ISETP.NE.AND.EX P2, PT, R139.reuse, RZ, P0, P2 ;  /* 0x000000ff8b00720c */ /* 0x040fe40000745320 */
[----:B------:R-:W-:Y:S02]  /*72d0*/  ISETP.NE.AND.EX P4, PT, R139, RZ, PT, P4 ;  /* 0x000000ff8b00720c */ /* 0x000fe40003f85340 */
[----:B------:R-:W-:Y:S02]  /*72e0*/  ISETP.NE.U32.AND P5, PT, R136, RZ, PT ;  /* 0x000000ff8800720c */ /* 0x000fe40003fa5070 */
[----:B------:R-:W-:Y:S02]  /*72f0*/  PLOP3.LUT P0, PT, PT, PT, PT, 0x8, 0x80 ;  /* 0x000000000080781c */ /* 0x000fe40003f0e170 */
[----:B------:R-:W-:Y:S05]  /*7300*/  ISETP.NE.AND.EX P5, PT, R137, RZ, PT, P5 ;  /* 0x000000ff8900720c */ /* 0x000fea0003fa5350 */
[----:B------:R-:W-:Y:S02]  /*7310*/  @!P2 ISETP.NE.U32.AND P1, PT, R132, RZ, PT ;  /* 0x000000ff8400a20c */ /* 0x000fe40003f25070 */
[----:B------:R-:W-:Y:S02]  /*7320*/  @!P2 PLOP3.LUT P0, PT, P4, PT, PT, 0x80, 0x8 ;  /* 0x000000000008a81c */ /* 0x000fe4000270f070 */
[----:B------:R-:W-:Y:S01]  /*7330*/  @!P2 ISETP.NE.AND.EX P1, PT, R133, RZ, PT, P1 ;  /* 0x000000ff8500a20c */ /* 0x000fe20003f25310 */
[----:B------:R-:W-:Y:S01]  /*7340*/  @!UPT UIADD3 URZ, UPT, UPT, URZ, URZ, URZ ;  /* 0x000000fffffff290 */ /* 0x000fe2000fffe0ff */
[----:B------:R-:W-:Y:S11]  /*7350*/  @!P4 BRA `(.L_x_138) ;  /* 0x00000000002cc947 */ /* 0x000ff60003800000 */
[----:B------:R-:W-:Y:S01]  /*7360*/  ISETP.NE.U32.AND P3, PT, R132, RZ, PT ;  /* 0x000000ff8400720c */ /* 0x000fe20003f65070 */
[----:B------:R-:W-:Y:S03]  /*7370*/  IMAD.MOV.U32 R141, RZ, RZ, 0x1 ;  /* 0x00000001ff8d7424 */ /* 0x000fe600078e00ff */
[----:B------:R-:W-:Y:S11]  /*7380*/  ISETP.NE.AND.EX P3, PT, R133, RZ, PT, P3 ;  /* 0x000000ff8500720c */ /* 0x000ff60003f65330 */
[----:B------:R-:W-:Y:S02]  /*7390*/  @!UPT UIADD3 URZ, UPT, UPT, URZ, URZ, URZ ;  /* 0x000000fffffff290 */ /* 0x000fe4000fffe0ff */
[----:B------:R-:W2:Y:S01]  /*73a0*/  @P3 LDC.64 R2, c[0x0][0x888] ;  /* 0x00022200ff023b82 */ /* 0x000ea20000000a00 */
[----:B-1----:R-:W-:Y:S04]  /*73b0*/  @P3 IMAD R0, R138, UR36, RZ ;  /* 0x000000248a003c24 */ /* 0x002fe8000f8e02ff */
[----:B--2---:R-:W-:Y:S04]  /*73c0*/  @P3 IMAD.WIDE R2, R0, 0x4, R2 ;  /* 0x0000000400023825 */ /* 0x004fe800078e0202 */
[----:B------:R-:W-:Y:S01]  /*73d0*/  HFMA2 R0, -RZ, RZ, 0, 5.9604644775390625e-08 ;  /* 0x00000001ff007431 */ /* 0x000fe200000001ff */
[----:B-----5:R2:W5:Y:S04]  /*73e0*/  @P3 LDG.E R71, desc[UR52][R2.64] ;  /* 0x0000003402473981 */ /* 0x020568000c1e1900 */
[----:B------:R-:W-:Y:S01]  /*73f0*/  @!P3 PRMT R141, R0, 0x7610, R141 ;  /* 0x00007610008db816 */ /* 0x000fe2000000008d */
[----:B--2---:R-:W3:Y:S06]  /*7400*/  @!P3 LDC R71, c[0x0][0x880] ;  /* 0x00022000ff47bb82 */ /* 0x004eec0000000800 */
.L_x_138:
[----:B------:R-:W-:Y:S05]  /*7410*/  @!P5 BRA `(.L_x_139) ;  /* 0x000000000020d947 */ /* 0x000fea0003800000 */
[----:B------:R-:W-:Y:S04]  /*7420*/  ISETP.NE.U32.AND P3, PT, R134, RZ, PT ;  /* 0x000000ff8600720c */ /* 0x000fe80003f65070 */
[----:B------:R-:W-:Y:S11]  /*7430*/  ISETP.NE.AND.EX P3, PT, R135, RZ, PT, P3 ;  /* 0x000000ff8700720c */ /* 0x000ff60003f65330 */
[----:B------:R-:W-:Y:S02]  /*7440*/  @!UPT UIADD3 URZ, UPT, UPT, URZ, URZ, URZ ;  /* 0x000000fffffff290 */ /* 0x000fe4000fffe0ff */
[----:B------:R-:W2:Y:S01]  /*7450*/  @P3 LDC.64 R2, c[0x0][0x8a8] ;  /* 0x00022a00ff023b82 */ /* 0x000ea20000000a00 */
[----:B-1----:R-:W-:Y:S04]  /*7460*/  @P3 IMAD R0, R136, UR36, RZ ;  /* 0x0000002488003c24 */ /* 0x002fe8000f8e02ff */
[----:B--2---:R-:W-:Y:S05]  /*7470*/  @P3 IMAD.WIDE R2, R0, 0x4, R2 ;  /* 0x0000000400023825 */ /* 0x004fea00078e0202 */
[----:B-----5:R2:W5:Y:S02]  /*7480*/  @P3 LDG.E R70, desc[UR52][R2.64] ;  /* 0x0000003402463981 */ /* 0x020564000c1e1900 */
[----:B--2---:R-:W4:Y:S02]  /*7490*/  @!P3 LDC R70, c[0x0][0x8a0] ;  /* 0x00022800ff46bb82 */ /* 0x004f240000000800 */
.L_x_139:
[----:B---3-5:R-:W-:Y:S01]  /*74a0*/  @!P2 FSETP.NEU.AND P3, PT, R71, RZ, PT ;  /* 0x000000ff4700a20b */ /* 0x028fe20003f6d000 */
[----:B------:R-:W-:Y:S01]  /*74b0*/  BSSY B1, `(.L_x_140) ;  /* 0x000003f000017945 */ /* 0x000fe20003800000 */
[----:B------:R-:W-:Y:S02]  /*74c0*/  @!P2 SEL R2, RZ, 0xffffffff, P1 ;  /* 0xffffffffff02a807 */ /* 0x000fe40000800000 */
[----:B------:R-:W-:Y:S02]  /*74d0*/  CS2R R18, SRZ ;  /* 0x0000000000127805 */ /* 0x000fe4000001ff00 */
[----:B-1----:R-:W-:Y:S02]  /*74e0*/  @!P2 SEL R0, RZ, 0xffffffff, P3 ;  /* 0xffffffffff00a807 */ /* 0x002fe40001800000 */
[----:B------:R-:W-:Y:S02]  /*74f0*/  CS2R R16, SRZ ;  /* 0x0000000000107805 */ /* 0x000fe4000001ff00 */
[----:B------:R-:W-:Y:S02]  /*7500*/  @!P2 LOP3.LUT P1, RZ, R141, 0xff, RZ, 0xc0, !PT ;  /* 0x000000ff8dffa812 */ /* 0x000fe4000782c0ff */
[----:B------:R-:W-:Y:S02]  /*7510*/  CS2R R26, SRZ ;  /* 0x00000000001a7805 */ /* 0x000fe4000001ff00 */
[----:B------:R-:W-:Y:S02]  /*7520*/  LEA R143, R68, UR57, 0x3 ;  /* 0x00000039448f7c11 */ /* 0x000fe4000f8e18ff */
[----:B------:R-:W-:Y:S02]  /*7530*/  CS2R R24, SRZ ;  /* 0x0000000000187805 */ /* 0x000fe4000001ff00 */
[----:B------:R-:W-:Y:S01]  /*7540*/  @P0 SEL R0, R2, R0, !P1 ;  /* 0x0000000002000207 */ /* 0x000fe20004800000 */
[----:B------:R-:W-:Y:S01]  /*7550*/  IMAD R2, R68, 0x40, R69 ;  /* 0x0000004044027824 */ /* 0x000fe200078e0245 */
[----:B------:R-:W-:Y:S02]  /*7560*/  SHF.L.U32 R4, R147, 0x1f, RZ ;  /* 0x0000001f93047819 */ /* 0x000fe400000006ff */
[----:B------:R-:W-:Y:S02]  /*7570*/  CS2R R30, SRZ ;  /* 0x00000000001e7805 */ /* 0x000fe4000001ff00 */
[----:B------:R-:W-:Y:S02]  /*7580*/  @!P2 LOP3.LUT R0, R0, 0x1, RZ, 0xc0, !PT ;  /* 0x000000010000a812 */ /* 0x000fe400078ec0ff */
[----:B------:R-:W-:Y:S02]  /*7590*/  CS2R R28, SRZ ;  /* 0x00000000001c7805 */ /* 0x000fe4000001ff00 */
[----:B------:R-:W-:Y:S02]  /*75a0*/  PLOP3.LUT P5, PT, PT, PT, PT, 0x8, 0x80 ;  /* 0x000000000080781c */ /* 0x000fe40003fae170 */
[----:B------:R-:W-:Y:S02]  /*75b0*/  CS2R R34, SRZ ;  /* 0x0000000000227805 */ /* 0x000fe4000001ff00 */
[----:B------:R-:W-:Y:S02]  /*75c0*/  ISETP.NE.U32.OR P2, PT, R0, 0x1, P2 ;  /* 0x000000010000780c */ /* 0x000fe40001745470 */
[----:B------:R-:W-:Y:S11]  /*75d0*/  CS2R R32, SRZ ;  /* 0x0000000000207805 */ /* 0x000ff6000001ff00 */
[----:B------:R-:W-:Y:S04]  /*75e0*/  @P2 SHF.L.U32 R0, R145, 0x1f, RZ ;  /* 0x0000001f91002819 */ /* 0x000fe800000006ff */
[----:B------:R-:W1:Y:S01]  /*75f0*/  @P2 SYNCS.PHASECHK.TRANS64.TRYWAIT P0, [UR57+0x290], R0 ;  /* 0x00029000ff0025a7 */ /* 0x000e620008001139 */
[----:B------:R2:W3:Y:S01]  /*7600*/  SYNCS.PHASECHK.TRANS64.TRYWAIT P3, [R143+URZ+0x2d0], R4 ;  /* 0x0002d0048f0075a7 */ /* 0x0004e200080611ff */
[----:B-1----:R-:W-:Y:S01]  /*7610*/  @P2 PLOP3.LUT P5, PT, P0, PT, PT, 0x8, 0x80 ;  /* 0x000000000080281c */ /* 0x002fe200007ae170 */
[----:B------:R-:W-:Y:S01]  /*7620*/  @!UPT UIADD3 URZ, UPT, UPT, URZ, URZ, URZ ;  /* 0x000000fffffff290 */ /* 0x000fe2000fffe0ff */
[----:B--23--:R-:W-:Y:S11]  /*7630*/  @!P2 BRA `(.L_x_141) ;  /* 0x000000000098a947 */ /* 0x00cff60003800000 */
[----:B------:R-:W-:Y:S01]  /*7640*/  ISETP.NE.U32.AND P0, PT, R132, RZ, PT ;  /* 0x000000ff8400720c */ /* 0x000fe20003f05070 */
[----:B------:R-:W-:Y:S01]  /*7650*/  BSSY B0, `(.L_x_142) ;  /* 0x0000016000007945 */ /* 0x000fe20003800000 */
[----:B------:R-:W-:Y:S02]  /*7660*/  FSETP.NEU.AND P2, PT, R71, RZ, PT ;  /* 0x000000ff4700720b */ /* 0x000fe40003f4d000 */
[----:B------:R-:W-:Y:S02]  /*7670*/  CS2R R34, SRZ ;  /* 0x0000000000227805 */ /* 0x000fe4000001ff00 */
[----:B------:R-:W-:Y:S02]  /*7680*/  ISETP.NE.AND.EX P0, PT, R133, RZ, PT, P0 ;  /* 0x000000ff8500720c */ /* 0x000fe40003f05300 */
[----:B------:R-:W-:Y:S02]  /*7690*/  CS2R R32, SRZ ;  /* 0x0000000000207805 */ /* 0x000fe4000001ff00 */
[----:B------:R-:W-:Y:S02]  /*76a0*/  LOP3.LUT P1, RZ, R141, 0xff, RZ, 0xc0, !PT ;  /* 0x000000ff8dff7812 */ /* 0x000fe4000782c0ff */
[----:B------:R-:W-:Y:S02]  /*76b0*/  CS2R R30, SRZ ;  /* 0x00000000001e7805 */ /* 0x000fe4000001ff00 */
[----:B------:R-:W-:Y:S02]  /*76c0*/  SEL R0, RZ, 0xffffffff, P2 ;  /* 0xffffffffff007807 */ /* 0x000fe40001000000 */
[----:B------:R-:W-:Y:S02]  /*76d0*/  CS2R R28, SRZ ;  /* 0x00000000001c7805 */ /* 0x000fe4000001ff00 */
[----:B------:R-:W-:Y:S02]  /*76e0*/  SEL R3, RZ, 0xffffffff, P0 ;  /* 0xffffffffff037807 */ /* 0x000fe40000000000 */
[----:B------:R-:W-:Y:S02]  /*76f0*/  CS2R R26, SRZ ;  /* 0x00000000001a7805 */ /* 0x000fe4000001ff00 */
[----:B------:R-:W-:Y:S02]  /*7700*/  CS2R R24, SRZ ;  /* 0x0000000000187805 */ /* 0x000fe4000001ff00 */
[----:B------:R-:W-:Y:S02]  /*7710*/  CS2R R18, SRZ ;  /* 0x0000000000127805 */ /* 0x000fe4000001ff00 */
[----:B------:R-:W-:Y:S02]  /*7720*/  @P4 SEL R0, R3, R0, !P1 ;  /* 0x0000000003004207 */ /* 0x000fe40004800000 */
[----:B------:R-:W-:Y:S02]  /*7730*/  CS2R R16, SRZ ;  /* 0x0000000000107805 */ /* 0x000fe4000001ff00 */
[----:B------:R-:W-:Y:S04]  /*7740*/  LOP3.LUT R0, R0, 0x1, RZ, 0xc0, !PT ;  /* 0x0000000100007812 */ /* 0x000fe800078ec0ff */
[----:B------:R-:W-:Y:S01]  /*7750*/  ISETP.NE.U32.AND P0, PT, R0, 0x1, PT ;  /* 0x000000010000780c */ /* 0x000fe20003f05070 */
[----:B------:R-:W-:Y:S01]  /*7760*/  @!UPT UIADD3 URZ, UPT, UPT, URZ, URZ, URZ ;  /* 0x000000fffffff290 */ /* 0x000fe2000fffe0ff */
[----:B------:R-:W-:Y:S11]  /*7770*/  @!P5 BRA `(.L_x_143) ;  /* 0x00000000000cd947 */ /* 0x000ff60003800000 */
[----:B------:R-:W-:Y:S04]  /*7780*/  SHF.L.U32 R3, R145, 0x1f, RZ ;  /* 0x0000001f91037819 */ /* 0x000fe800000006ff */
[----:B------:R-:W1:Y:S02]  /*7790*/  SYNCS.PHASECHK.TRANS64.TRYWAIT P1, [UR57+0x290], R3 ;  /* 0x00029003ff0075a7 */ /* 0x000e640008021139 */
[----:B-1----:R-:W-:Y:S05]  /*77a0*/  @!P1 BRA `(.L_x_144) ;  /* 0x0000002c00249947 */ /* 0x002fea0003800000 */
.L_x_143:
[----:B------:R-:W-:Y:S05]  /*77b0*/  BSYNC B0 ;  /* 0x0000000000007941 */ /* 0x000fea0003800000 */
.L_x_142:
[----:B------:R2:W3:Y:S01]  /*77c0*/  @P0 LDS.128 R32, [R140+UR57+0x400] ;  /* 0x000400398c200984 */ /* 0x0004e20008000c00 */
[----:B------:R-:W-:Y:S01]  /*77d0*/  UIADD3 UR4, UPT, UPT, UR57, 0x298, URZ ;  /* 0x0000029839047890 */ /* 0x000fe2000fffe0ff */
[----:B------:R-:W-:Y:S02]  /*77e0*/  LOP3.LUT R145, R145, 0x1, RZ, 0x3c, !PT ;  /* 0x0000000191917812 */ /* 0x000fe400078e3cff */
[----:B------:R2:W1:Y:S01]  /*77f0*/  @P0 LDS.128 R28, [R150+0x10] ;  /* 0x00001000961c0984 */ /* 0x0004620000000c00 */
[----:B------:R-:W-:Y:S03]  /*7800*/  UPRMT UR4, UR54, 0x654, UR4 ;  /* 0x0000065436047896 */ /* 0x000fe60008000004 */
[----:B------:R2:W1:Y:S04]  /*7810*/  @P0 LDS.128 R24, [R149+0x20] ;  /* 0x0000200095180984 */ /* 0x0004680000000c00 */
[----:B------:R2:W1:Y:S01]  /*7820*/  @P0 LDS.128 R16, [R148+0x30] ;  /* 0x0000300094100984 */ /* 0x0004620000000c00 */
[----:B------:R-:W-:Y:S01]  /*7830*/  @!PT LDS RZ, [RZ] ;  /* 0x00000000fffff984 */ /* 0x000fe20000000800 */
[----:B------:R-:W-:Y:S01]  /*7840*/  @!PT LDS RZ, [RZ] ;  /* 0x00000000fffff984 */ /* 0x000fe20000000800 */
[----:B------:R-:W-:Y:S01]  /*7850*/  @!PT LDS RZ, [RZ] ;  /* 0x00000000fffff984 */ /* 0x000fe20000000800 */
[----:B------:R-:W-:Y:S01]  /*7860*/  @!PT LDS RZ, [RZ] ;  /* 0x00000000fffff984 */ /* 0x000fe20000000800 */
[----:B------:R5:W-:Y:S06]  /*7870*/  MEMBAR.ALL.CTA ;  /* 0x0000000000007992 */ /* 0x000bec0000008000 */
[----:B-----5:R-:W5:Y:S02]  /*7880*/  FENCE.VIEW.ASYNC.S ;  /* 0x00000000000073c6 */ /* 0x020f640000000000 */
[----:B-----5:R-:W-:Y:S01]  /*7890*/  SYNCS.ARRIVE.TRANS64.RED.A1T0 RZ, [UR4], RZ ;  /* 0x000000ffffff79a7 */ /* 0x020fe20008100404 */
.L_x_141:
[----:B------:R-:W-:Y:S05]  /*78a0*/  BSYNC B1 ;  /* 0x0000000000017941 */ /* 0x000fea0003800000 */
.L_x_140:
[----:B-1----:R-:W-:Y:S04]  /*78b0*/  SHF.R.U32.HI R0, RZ, 0x15, R2 ;  /* 0x00000015ff007819 */ /* 0x002fe80000011602 */
[----:B------:R-:W-:Y:S01]  /*78c0*/  LOP3.LUT P0, RZ, R0, 0x3, R142, 0x48, !PT ;  /* 0x0000000300ff7812 */ /* 0x000fe2000780488e */
[----:B------:R-:W-:Y:S01]  /*78d0*/  @!UPT UIADD3 URZ, UPT, UPT, URZ, URZ, URZ ;  /* 0x000000fffffff290 */ /* 0x000fe2000fffe0ff */
[----:B------:R-:W-:Y:S11]  /*78e0*/  @P3 BRA `(.L_x_145) ;  /* 0x0000000000083947 */ /* 0x000ff60003800000 */
[----:B------:R-:W1:Y:S02]  /*78f0*/  SYNCS.PHASECHK.TRANS64.TRYWAIT P1, [R143+URZ+0x2d0], R4 ;  /* 0x0002d0048f0075a7 */ /* 0x000e6400080211ff */
[----:B-1----:R-:W-:Y:S05]  /*7900*/  @!P1 BRA `(.L_x_146) ;  /* 0x0000002800e49947 */ /* 0x002fea0003800000 */
.L_x_145:
[----:B------:R-:W-:Y:S05]  /*7910*/  @!P0 BRA `(.L_x_147) ;  /* 0x0000000000408947 */ /* 0x000fea0003800000 */
[----:B------:R-:W1:Y:S01]  /*7920*/  LDCU.64 UR8, c[0x4][0x70] ;  /* 0x01000e00ff0877ac */ /* 0x000e620008000a00 */
[----:B------:R-:W-:Y:S01]  /*7930*/  MOV R15, 0x0 ;  /* 0x00000000000f7802 */ /* 0x000fe20000000f00 */
[----:B------:R-:W-:Y:S02]  /*7940*/  HFMA2 R12, -RZ, RZ, 0, 5.9604644775390625e-08 ;  /* 0x00000001ff0c7431 */ /* 0x000fe400000001ff */
[----:B------:R-:W-:Y:S02]  /*7950*/  IMAD.MOV.U32 R8, RZ, RZ, 0x192 ;  /* 0x00000192ff087424 */ /* 0x000fe400078e00ff */
[----:B------:R-:W-:Y:S01]  /*7960*/  IMAD.MOV.U32 R13, RZ, RZ, RZ ;  /* 0x000000ffff0d7224 */ /* 0x000fe200078e00ff */
[----:B------:R-:W5:Y:S01]  /*7970*/  LDCU.64 UR6, c[0x4][0x78] ;  /* 0x01000f00ff0677ac */ /* 0x000f620008000a00 */
[----:B------:R-:W2:Y:S01]  /*7980*/  LDC.64 R14, c[0x4][R15] ;  /* 0x010000000f0e7b82 */ /* 0x000ea20000000a00 */
[----:B------:R-:W3:Y:S01]  /*7990*/  LDCU.64 UR4, c[0x4][0x10] ;  /* 0x01000200ff0477ac */ /* 0x000ee20008000a00 */
[----:B-1----:R-:W-:Y:S01]  /*79a0*/  MOV R5, UR9 ;  /* 0x0000000900057c02 */ /* 0x002fe20008000f00 */
[----:B------:R-:W-:Y:S01]  /*79b0*/  IMAD.U32 R4, RZ, RZ, UR8 ;  /* 0x00000008ff047e24 */ /* 0x000fe2000f8e00ff */
[----:B-----5:R-:W-:Y:S01]  /*79c0*/  MOV R7, UR7 ;  /* 0x0000000700077c02 */ /* 0x020fe20008000f00 */
[----:B------:R-:W-:Y:S01]  /*79d0*/  IMAD.U32 R6, RZ, RZ, UR6 ;  /* 0x00000006ff067e24 */ /* 0x000fe2000f8e00ff */
[----:B---3--:R-:W-:Y:S01]  /*79e0*/  MOV R11, UR5 ;  /* 0x00000005000b7c02 */ /* 0x008fe20008000f00 */
[----:B------:R-:W-:Y:S02]  /*79f0*/  IMAD.U32 R10, RZ, RZ, UR4 ;  /* 0x00000004ff0a7e24 */ /* 0x000fe4000f8e00ff */
[----:B------:R-:W-:Y:S07]  /*7a00*/  LEPC R20, `(.L_x_147) ;  /* 0x000000001014794e */ /* 0x000fee0000000000 */
[----:B--2-4-:R-:W-:Y:S05]  /*7a10*/  CALL.ABS.NOINC R14 ;  /* 0x000000000e007343 */ /* 0x014fea0003c00000 */
.L_x_147:
[----:B------:R-:W-:Y:S01]  /*7a20*/  LOP3.LUT P0, RZ, R131, 0x60, RZ, 0xc0, !PT ;  /* 0x0000006083ff7812 */ /* 0x000fe2000780c0ff */
[----:B------:R-:W-:Y:S05]  /*7a30*/  WARPSYNC.ALL ;  /* 0x0000000000007948 */ /* 0x000fea0003800000 */
[----:B------:R-:W-:Y:S01]  /*7a40*/  R2UR UR4, R2 ;  /* 0x00000000020472ca */ /* 0x000fe200000e0000 */
[----:B------:R-:W-:Y:S01]  /*7a50*/  BSSY.RECONVERGENT B0, `(.L_x_148) ;  /* 0x000011f000007945 */ /* 0x000fe20003800200 */
[----:B---3--:R-:W-:Y:S02]  /*7a60*/  F2FP.F16.E4M3.UNPACK_B R2, R32 ;  /* 0x00000020ff02723e */ /* 0x008fe400020006ff */
[-C--:B------:R-:W-:Y:S02]  /*7a70*/  F2FP.F16.E4M3.UNPACK_B R21, R33.reuse ;  /* 0x00000021ff15723e */ /* 0x080fe400020006ff */
[----:B------:R-:W-:Y:S01]  /*7a80*/  F2FP.F16.E4M3.UNPACK_B R12, R28 ;  /* 0x0000001cff0c723e */ /* 0x000fe200020006ff */
[----:B------:R-:W-:Y:S01]  /*7a90*/  HADD2.F32 R0, -RZ, R2.H0_H0 ;  /* 0x20000002ff007230 */ /* 0x000fe20000004100 */
[----:B------:R-:W-:Y:S01]  /*7aa0*/  F2FP.F16.E4M3.UNPACK_B R32, R32.H1 ;  /* 0x00000020ff20723e */ /* 0x000fe200030006ff */
[--C-:B------:R-:W-:Y:S01]  /*7ab0*/  HADD2.F32 R73, -RZ, R21.reuse.H0_H0 ;  /* 0x20000015ff497230 */ /* 0x100fe20000004100 */
[----:B------:R-:W-:Y:S01]  /*7ac0*/  F2FP.F16.E4M3.UNPACK_B R33, R33.H1 ;  /* 0x00000021ff21723e */ /* 0x000fe200030006ff */
[----:B------:R-:W-:Y:S01]  /*7ad0*/  HADD2.F32 R74, -RZ, R21.H1_H1 ;  /* 0x30000015ff4a7230 */ /* 0x000fe20000004100 */
[-C--:B------:R-:W-:Y:S01]  /*7ae0*/  F2FP.F16.E4M3.UNPACK_B R20, R34.reuse ;  /* 0x00000022ff14723e */ /* 0x080fe200020006ff */
[--C-:B------:R-:W-:Y:S01]  /*7af0*/  HADD2.F32 R3, -RZ, R32.reuse.H0_H0 ;  /* 0x20000020ff037230 */ /* 0x100fe20000004100 */
[----:B------:R-:W-:Y:S01]  /*7b00*/  F2FP.F16.E4M3.UNPACK_B R15, R34.H1 ;  /* 0x00000022ff0f723e */ /* 0x000fe200030006ff */
[----:B------:R-:W-:Y:S01]  /*7b10*/  HADD2.F32 R72, -RZ, R32.H1_H1 ;  /* 0x30000020ff487230 */ /* 0x000fe20000004100 */
[-C--:B------:R-:W-:Y:S01]  /*7b20*/  F2FP.F16.E4M3.UNPACK_B R14, R35.reuse ;  /* 0x00000023ff0e723e */ /* 0x080fe200020006ff */
[--C-:B------:R-:W-:Y:S01]  /*7b30*/  HADD2.F32 R75, -RZ, R33.reuse.H0_H0 ;  /* 0x20000021ff4b7230 */ /* 0x100fe20000004100 */
[----:B------:R-:W-:Y:S01]  /*7b40*/  F2FP.F16.E4M3.UNPACK_B R13, R35.H1 ;  /* 0x00000023ff0d723e */ /* 0x000fe200030006ff */
[----:B------:R-:W-:Y:S01]  /*7b50*/  HADD2.F32 R76, -RZ, R33.H1_H1 ;  /* 0x30000021ff4c7230 */ /* 0x000fe20000004100 */
[----:B------:R-:W-:Y:S01]  /*7b60*/  F2FP.F16.E4M3.UNPACK_B R28, R28.H1 ;  /* 0x0000001cff1c723e */ /* 0x000fe200030006ff */
[--C-:B------:R-:W-:Y:S01]  /*7b70*/  HADD2.F32 R77, -RZ, R20.reuse.H0_H0 ;  /* 0x20000014ff4d7230 */ /* 0x100fe20000004100 */
[-C--:B------:R-:W-:Y:S01]  /*7b80*/  F2FP.F16.E4M3.UNPACK_B R11, R29.reuse ;  /* 0x0000001dff0b723e */ /* 0x080fe200020006ff */
        /* <DEDUP_REMOVED lines=43> */
[----:B------:R-:W-:Y:S01]  /*7e40*/  IADD3 R143, PT, PT, R143, 0x2f0, RZ ;  /* 0x000002f08f8f7810 */ /* 0x000fe20007ffe0ff */
[----:B------:R-:W-:Y:S01]  /*7e50*/  HADD2.F32 R100, -RZ, R6.H1_H1 ;  /* 0x30000006ff647230 */ /* 0x000fe20000004100 */
[----:B------:R-:W-:Y:S01]  /*7e60*/  IADD3 R68, PT, PT, R68, 0x1, RZ ;  /* 0x0000000144447810 */ /* 0x000fe20007ffe0ff */
[--C-:B------:R-:W-:Y:S01]  /*7e70*/  HADD2.F32 R101, -RZ, R5.reuse.H0_H0 ;  /* 0x20000005ff657230 */ /* 0x100fe20000004100 */
[----:B------:R-:W-:Y:S01]  /*7e80*/  LOP3.LUT R143, R143, 0xfefffff8, RZ, 0xc0, !PT ;  /* 0xfefffff88f8f7812 */ /* 0x000fe200078ec0ff */
[----:B------:R-:W-:Y:S02]  /*7e90*/  HADD2.F32 R102, -RZ, R5.H1_H1 ;  /* 0x30000005ff667230 */ /* 0x000fe40000004100 */
[--C-:B------:R-:W-:Y:S02]  /*7ea0*/  HADD2.F32 R103, -RZ, R4.reuse.H0_H0 ;  /* 0x20000004ff677230 */ /* 0x100fe40000004100 */
[----:B------:R-:W-:Y:S02]  /*7eb0*/  HADD2.F32 R104, -RZ, R4.H1_H1 ;  /* 0x30000004ff687230 */ /* 0x000fe40000004100 */
[----:B------:R-:W1:Y:S01]  /*7ec0*/  LDTM.x64 R4, tmem[UR4] ;  /* 0x00000004000479ee */ /* 0x000e620008340000 */
[----:B------:R-:W-:Y:S01]  /*7ed0*/  NOP ;  /* 0x0000000000007918 */ /* 0x000fe20000000000 */
[----:B-1----:R1:W-:Y:S01]  /*7ee0*/  SYNCS.ARRIVE.TRANS64.RED.A1T0 RZ, [R143+URZ], RZ ;  /* 0x000000ff8fff79a7 */ /* 0x0023e200081004ff */
[----:B------:R-:W-:Y:S02]  /*7ef0*/  HADD2.F32 R2, -RZ, R2.H1_H1 ;  /* 0x30000002ff027230 */ /* 0x000fe40000004100 */
[--C-:B------:R-:W-:Y:S02]  /*7f00*/  HADD2.F32 R105, -RZ, R106.reuse.H0_H0 ;  /* 0x2000006aff697230 */ /* 0x100fe40000004100 */
        /* <DEDUP_REMOVED lines=9> */
[C---:B----4-:R-:W-:Y:S01]  /*7fa0*/  FMUL R4, R70.reuse, R4 ;  /* 0x0000000446047220 */ /* 0x050fe20000400000 */
[C---:B------:R-:W-:Y:S01]  /*7fb0*/  FMUL R5, R70.reuse, R5 ;  /* 0x0000000546057220 */ /* 0x040fe20000400000 */
[C---:B------:R-:W-:Y:S01]  /*7fc0*/  FMUL R8, R70.reuse, R8 ;  /* 0x0000000846087220 */ /* 0x040fe20000400000 */
[C---:B------:R-:W-:Y:S01]  /*7fd0*/  FMUL R9, R70.reuse, R9 ;  /* 0x0000000946097220 */ /* 0x040fe20000400000 */
[C---:B------:R-:W-:Y:S01]  /*7fe0*/  FFMA R4, R71.reuse, R0, R4 ;  /* 0x0000000047047223 */ /* 0x040fe20000000004 */
[C---:B------:R-:W-:Y:S01]  /*7ff0*/  FFMA R5, R71.reuse, R2, R5 ;  /* 0x0000000247057223 */ /* 0x040fe20000000005 */
[C---:B------:R-:W-:Y:S01]  /*8000*/  FMUL R12, R70.reuse, R12 ;  /* 0x0000000c460c7220 */ /* 0x040fe20000400000 */
[C---:B------:R-:W-:Y:S01]  /*8010*/  FMUL R13, R70.reuse, R13 ;  /* 0x0000000d460d7220 */ /* 0x040fe20000400000 */
[C---:B------:R-:W-:Y:S01]  /*8020*/  FMUL R0, R70.reuse, R16 ;  /* 0x0000001046007220 */ /* 0x040fe20000400000 */
[C---:B------:R-:W-:Y:S01]  /*8030*/  FMUL R2, R70.reuse, R17 ;  /* 0x0000001146027220 */ /* 0x040fe20000400000 */
[C---:B------:R-:W-:Y:S01]  /*8040*/  FMUL R17, R70.reuse, R24 ;  /* 0x0000001846117220 */ /* 0x040fe20000400000 */
[--C-:B------:R-:W-:Y:S02]  /*8050*/  HADD2.F32 R125, -RZ, R126.reuse.H0_H0 ;  /* 0x2000007eff7d7230 */ /* 0x100fe40000004100 */
[C---:B------:R-:W-:Y:S01]  /*8060*/  FMUL R6, R70.reuse, R6 ;  /* 0x0000000646067220 */ /* 0x040fe20000400000 */
[----:B------:R-:W-:Y:S02]  /*8070*/  HADD2.F32 R126, -RZ, R126.H1_H1 ;  /* 0x3000007eff7e7230 */ /* 0x000fe40000004100 */
[C---:B------:R-:W-:Y:S01]  /*8080*/  FMUL R7, R70.reuse, R7 ;  /* 0x0000000746077220 */ /* 0x040fe20000400000 */
[C---:B------:R-:W-:Y:S01]  /*8090*/  FMUL R10, R70.reuse, R10 ;  /* 0x0000000a460a7220 */ /* 0x040fe20000400000 */
[C---:B------:R-:W-:Y:S01]  /*80a0*/  FFMA R6, R71.reuse, R3, R6 ;  /* 0x0000000347067223 */ /* 0x040fe20000000006 */
[C---:B------:R-:W-:Y:S01]  /*80b0*/  FMUL R11, R70.reuse, R11 ;  /* 0x0000000b460b7220 */ /* 0x040fe20000400000 */
[C---:B------:R-:W-:Y:S01]  /*80c0*/  FFMA R7, R71.reuse, R72, R7 ;  /* 0x0000004847077223 */ /* 0x040fe20000000007 */
[C---:B------:R-:W-:Y:S01]  /*80d0*/  FFMA R8, R71.reuse, R73, R8 ;  /* 0x0000004947087223 */ /* 0x040fe20000000008 */
[C---:B------:R-:W-:Y:S01]  /*80e0*/  FFMA R9, R71.reuse, R74, R9 ;  /* 0x0000004a47097223 */ /* 0x040fe20000000009 */
[C---:B------:R-:W-:Y:S01]  /*80f0*/  FFMA R10, R71.reuse, R75, R10 ;  /* 0x0000004b470a7223 */ /* 0x040fe2000000000a */
[C---:B------:R-:W-:Y:S01]  /*8100*/  FFMA R11, R71.reuse, R76, R11 ;  /* 0x0000004c470b7223 */ /* 0x040fe2000000000b */
[C---:B------:R-:W-:Y:S01]  /*8110*/  FFMA R12, R71.reuse, R77, R12 ;  /* 0x0000004d470c7223 */ /* 0x040fe2000000000c */
[----:B------:R-:W-:Y:S01]  /*8120*/  FFMA R13, R71, R78, R13 ;  /* 0x0000004e470d7223 */ /* 0x000fe2000000000d */
[----:B------:R-:W-:Y:S01]  /*8130*/  F2FP.SATFINITE.E4M3.F32.PACK_AB_MERGE_C R76, R7, R6, RZ ;  /* 0x00000006074c723e */ /* 0x000fe200048070ff */
[--C-:B------:R-:W-:Y:S02]  /*8140*/  HADD2.F32 R74, -RZ, R129.reuse.H0_H0 ;  /* 0x20000081ff4a7230 */ /* 0x100fe40000004100 */
[C---:B------:R-:W-:Y:S01]  /*8150*/  FMUL R7, R70.reuse, R20 ;  /* 0x0000001446077220 */ /* 0x040fe20000400000 */
[----:B------:R-:W-:Y:S01]  /*8160*/  HADD2.F32 R75, -RZ, R129.H1_H1 ;  /* 0x30000081ff4b7230 */ /* 0x000fe20000004100 */
[----:B------:R-:W-:Y:S01]  /*8170*/  F2FP.SATFINITE.E4M3.F32.PACK_AB_MERGE_C R129, R11, R10, RZ ;  /* 0x0000000a0b81723e */ /* 0x000fe200048070ff */
        /* <DEDUP_REMOVED lines=12> */
[----:B------:R-:W-:Y:S01]  /*8240*/  FFMA R3, R71, R83, R3 ;  /* 0x0000005347037223 */ /* 0x000fe20000000003 */
[C---:B------:R-:W-:Y:S01]  /*8250*/  FMUL R25, R70.reuse, R32 ;  /* 0x0000002046197220 */ /* 0x040fe20000400000 */
[----:B------:R-:W-:Y:S01]  /*8260*/  F2FP.SATFINITE.E4M3.F32.PACK_AB_MERGE_C R14, R15, R14, RZ ;  /* 0x0000000e0f0e723e */ /* 0x000fe200048070ff */
[C---:B------:R-:W-:Y:S01]  /*8270*/  FMUL R6, R70.reuse, R19 ;  /* 0x0000001346067220 */ /* 0x040fe20000400000 */
[C---:B------:R-:W-:Y:S01]  /*8280*/  FMUL R11, R70.reuse, R22 ;  /* 0x00000016460b7220 */ /* 0x040fe20000400000 */
[C---:B------:R-:W-:Y:S01]  /*8290*/  FMUL R22, R70.reuse, R29 ;  /* 0x0000001d46167220 */ /* 0x040fe20000400000 */
[C---:B------:R-:W-:Y:S01]  /*82a0*/  FMUL R29, R70.reuse, R36 ;  /* 0x00000024461d7220 */ /* 0x040fe20000400000 */
[C---:B------:R-:W-:Y:S01]  /*82b0*/  FFMA R6, R71.reuse, R84, R6 ;  /* 0x0000005447067223 */ /* 0x040fe20000000006 */
[C---:B------:R-:W-:Y:S01]  /*82c0*/  FFMA R7, R71.reuse, R85, R7 ;  /* 0x0000005547077223 */ /* 0x040fe20000000007 */
[C---:B------:R-:W-:Y:S01]  /*82d0*/  FFMA R10, R71.reuse, R86, R10 ;  /* 0x00000056470a7223 */ /* 0x040fe2000000000a */
[C---:B------:R-:W-:Y:S01]  /*82e0*/  FFMA R11, R71.reuse, R87, R11 ;  /* 0x00000057470b7223 */ /* 0x040fe2000000000b */
[----:B------:R-:W-:Y:S01]  /*82f0*/  FMUL R16, R70, R23 ;  /* 0x0000001746107220 */ /* 0x000fe20000400000 */
[----:B------:R-:W-:Y:S01]  /*8300*/  F2FP.SATFINITE.E4M3.F32.PACK_AB_MERGE_C R3, R6, R3, RZ ;  /* 0x000000030603723e */ /* 0x000fe200048070ff */
        /* <DEDUP_REMOVED lines=10> */
[----:B------:R-:W-:Y:S01]  /*83b0*/  FMUL R30, R70, R37 ;  /* 0x00000025461e7220 */ /* 0x000fe20000400000 */
[----:B------:R-:W-:Y:S01]  /*83c0*/  F2FP.SATFINITE.E4M3.F32.PACK_AB_MERGE_C R16, R10, R7, R16 ;  /* 0x000000070a10723e */ /* 0x000fe20004807010 */
        /* <DEDUP_REMOVED lines=23> */
[----:B------:R-:W-:Y:S01]  /*8540*/  FFMA R31, R71, R103, R31 ;  /* 0x00000067471f7223 */ /* 0x000fe2000000001f */
[----:B------:R-:W-:Y:S01]  /*8550*/  FMUL R45, R70, R52 ;  /* 0x00000034462d7220 */ /* 0x000fe20000400000 */
[----:B------:R-:W-:Y:S01]  /*8560*/  F2FP.SATFINITE.E4M3.F32.PACK_AB_MERGE_C R19, R28, R27, RZ ;  /* 0x0000001b1c13723e */ /* 0x000fe200048070ff */
[C---:B------:R-:W-:Y:S01]  /*8570*/  FMUL R52, R70.reuse, R59 ;  /* 0x0000003b46347220 */ /* 0x040fe20000400000 */
[C---:B------:R-:W-:Y:S01]  /*8580*/  FMUL R59, R70.reuse, R66 ;  /* 0x00000042463b7220 */ /* 0x040fe20000400000 */
[----:B------:R-:W-:Y:S01]  /*8590*/  F2FP.SATFINITE.E4M3.F32.PACK_AB_MERGE_C R66, R13, R12, R14 ;  /* 0x0000000c0d42723e */ /* 0x000fe2000480700e */
[----:B------:R-:W-:Y:S01]  /*85a0*/  FMUL R32, R70, R39 ;  /* 0x0000002746207220 */ /* 0x000fe20000400000 */
[--C-:B------:R-:W-:Y:S01]  /*85b0*/  HADD2.F32 R107, -RZ, R108.reuse.H0_H0 ;  /* 0x2000006cff6b7230 */ /* 0x100fe20000004100 */
[----:B------:R-:W-:Y:S01]  /*85c0*/  F2FP.SATFINITE.E4M3.F32.PACK_AB_MERGE_C R19, R26, R25, R19 ;  /* 0x000000191a13723e */ /* 0x000fe20004807013 */
[----:B------:R-:W-:Y:S02]  /*85d0*/  HADD2.F32 R108, -RZ, R108.H1_H1 ;  /* 0x3000006cff6c7230 */ /* 0x000fe40000004100 */
[C---:B------:R-:W-:Y:S01]  /*85e0*/  FFMA R32, R71.reuse, R104, R32 ;  /* 0x0000006847207223 */ /* 0x040fe20000000020 */
[C---:B------:R-:W-:Y:S01]  /*85f0*/  FFMA R33, R71.reuse, R105, R33 ;  /* 0x0000006947217223 */ /* 0x040fe20000000021 */
[C---:B------:R-:W-:Y:S01]  /*8600*/  FFMA R34, R71.reuse, R106, R34 ;  /* 0x0000006a47227223 */ /* 0x040fe20000000022 */
[C---:B------:R-:W-:Y:S01]  /*8610*/  FMUL R35, R70.reuse, R42 ;  /* 0x0000002a46237220 */ /* 0x040fe20000400000 */
[----:B------:R-:W-:Y:S01]  /*8620*/  FMUL R42, R70, R49 ;  /* 0x00000031462a7220 */ /* 0x000fe20000400000 */
[----:B------:R-:W-:Y:S01]  /*8630*/  F2FP.SATFINITE.E4M3.F32.PACK_AB_MERGE_C R32, R32, R31, RZ ;  /* 0x0000001f2020723e */ /* 0x000fe200048070ff */
[C---:B------:R-:W-:Y:S01]  /*8640*/  FMUL R49, R70.reuse, R56 ;  /* 0x0000003846317220 */ /* 0x040fe20000400000 */
[C---:B------:R-:W-:Y:S01]  /*8650*/  FMUL R36, R70.reuse, R43 ;  /* 0x0000002b46247220 */ /* 0x040fe20000400000 */
[--C-:B------:R-:W-:Y:S02]  /*8660*/  HADD2.F32 R111, -RZ, R112.reuse.H0_H0 ;  /* 0x20000070ff6f7230 */ /* 0x100fe40000004100 */
[C---:B------:R-:W-:Y:S01]  /*8670*/  FFMA R35, R71.reuse, R107, R35 ;  /* 0x0000006b47237223 */ /* 0x040fe20000000023 */
[----:B------:R-:W-:Y:S02]  /*8680*/  HADD2.F32 R112, -RZ, R112.H1_H1 ;  /* 0x30000070ff707230 */ /* 0x000fe40000004100 */
[C---:B------:R-:W-:Y:S01]  /*8690*/  FMUL R39, R70.reuse, R46 ;  /* 0x0000002e46277220 */ /* 0x040fe20000400000 */
[C---:B------:R-:W-:Y:S01]  /*86a0*/  FFMA R36, R71.reuse, R108, R36 ;  /* 0x0000006c47247223 */ /* 0x040fe20000000024 */
[C---:B------:R-:W-:Y:S01]  /*86b0*/  FMUL R40, R70.reuse, R47 ;  /* 0x0000002f46287220 */ /* 0x040fe20000400000 */
[C---:B------:R-:W-:Y:S01]  /*86c0*/  FFMA R37, R71.reuse, R109, R37 ;  /* 0x0000006d47257223 */ /* 0x040fe20000000025 */
[C---:B------:R-:W-:Y:S01]  /*86d0*/  FFMA R38, R71.reuse, R110, R38 ;  /* 0x0000006e47267223 */ /* 0x040fe20000000026 */
        /* <DEDUP_REMOVED lines=8> */
[C---:B------:R-:W-:Y:S01]  /*8760*/  FMUL R46, R70.reuse, R53 ;  /* 0x00000035462e7220 */ /* 0x040fe20000400000 */
[--C-:B------:R-:W-:Y:S02]  /*8770*/  HADD2.F32 R119, -RZ, R120.reuse.H0_H0 ;  /* 0x20000078ff777230 */ /* 0x100fe40000004100 */
[C---:B------:R-:W-:Y:S01]  /*8780*/  FMUL R50, R70.reuse, R57 ;  /* 0x0000003946327220 */ /* 0x040fe20000400000 */
[C---:B------:R-:W-:Y:S01]  /*8790*/  FMUL R51, R70.reuse, R58 ;  /* 0x0000003a46337220 */ /* 0x040fe20000400000 */
[C---:B------:R-:W-:Y:S01]  /*87a0*/  FMUL R53, R70.reuse, R60 ;  /* 0x0000003c46357220 */ /* 0x040fe20000400000 */
[C---:B------:R-:W-:Y:S01]  /*87b0*/  FFMA R43, R71.reuse, R115, R43 ;  /* 0x00000073472b7223 */ /* 0x040fe2000000002b */
[----:B------:R-:W-:Y:S02]  /*87c0*/  HADD2.F32 R120, -RZ, R120.H1_H1 ;  /* 0x30000078ff787230 */ /* 0x000fe40000004100 */
[C---:B------:R-:W-:Y:S01]  /*87d0*/  FMUL R47, R70.reuse, R54 ;  /* 0x00000036462f7220 */ /* 0x040fe20000400000 */
[C---:B------:R-:W-:Y:S01]  /*87e0*/  FMUL R57, R70.reuse, R64 ;  /* 0x0000004046397220 */ /* 0x040fe20000400000 */
[C---:B------:R-:W-:Y:S01]  /*87f0*/  FMUL R58, R70.reuse, R65 ;  /* 0x00000041463a7220 */ /* 0x040fe20000400000 */
[C---:B------:R-:W-:Y:S01]  /*8800*/  FMUL R60, R70.reuse, R67 ;  /* 0x00000043463c7220 */ /* 0x040fe20000400000 */
[----:B------:R-:W-:Y:S01]  /*8810*/  FFMA R44, R71, R116, R44 ;  /* 0x00000074472c7223 */ /* 0x000fe2000000002c */
[----:B------:R-:W-:Y:S01]  /*8820*/  FMUL R48, R70, R55 ;  /* 0x0000003746307220 */ /* 0x000fe20000400000 */
[----:B------:R-:W-:Y:S01]  /*8830*/  F2FP.SATFINITE.E4M3.F32.PACK_AB_MERGE_C R64, R5, R4, R76 ;  /* 0x000000040540723e */ /* 0x000fe2000480704c */
[----:B------:R-:W-:Y:S01]  /*8840*/  FFMA R45, R71, R117, R45 ;  /* 0x00000075472d7223 */ /* 0x000fe2000000002d */
[----:B------:R-:W-:Y:S01]  /*8850*/  F2FP.SATFINITE.E4M3.F32.PACK_AB_MERGE_C R65, R9, R8, R129 ;  /* 0x000000080941723e */ /* 0x000fe20004807081 */
[C---:B------:R-:W-:Y:S01]  /*8860*/  FFMA R46, R71.reuse, R118, R46 ;  /* 0x00000076472e7223 */ /* 0x040fe2000000002e */
[----:B------:R-:W-:Y:S01]  /*8870*/  F2FP.SATFINITE.E4M3.F32.PACK_AB_MERGE_C R67, R2, R0, R3 ;  /* 0x000000000243723e */ /* 0x000fe20004807003 */
[--C-:B------:R-:W-:Y:S02]  /*8880*/  HADD2.F32 R123, -RZ, R124.reuse.H0_H0 ;  /* 0x2000007cff7b7230 */ /* 0x100fe40000004100 */
[C---:B------:R-:W-:Y:S01]  /*8890*/  FFMA R47, R71.reuse, R119, R47 ;  /* 0x00000077472f7223 */ /* 0x040fe2000000002f */
[----:B------:R-:W-:Y:S02]  /*88a0*/  HADD2.F32 R124, -RZ, R124.H1_H1 ;  /* 0x3000007cff7c7230 */ /* 0x000fe40000004100 */
[C---:B------:R-:W-:Y:S01]  /*88b0*/  FFMA R48, R71.reuse, R120, R48 ;  /* 0x0000007847307223 */ /* 0x040fe20000000030 */
[----:B------:R1:W-:Y:S01]  /*88c0*/  STS.128 [R140+UR57+0x2400], R64 ;  /* 0x002400408c007988 */ /* 0x0003e20008000c39 */
[C---:B------:R-:W-:Y:S01]  /*88d0*/  FFMA R49, R71.reuse, R121, R49 ;  /* 0x0000007947317223 */ /* 0x040fe20000000031 */
[C---:B------:R-:W-:Y:S01]  /*88e0*/  FFMA R50, R71.reuse, R122, R50 ;  /* 0x0000007a47327223 */ /* 0x040fe20000000032 */
[C---:B------:R-:W-:Y:S01]  /*88f0*/  FMUL R54, R70.reuse, R61 ;  /* 0x0000003d46367220 */ /* 0x040fe20000400000 */
[--C-:B------:R-:W-:Y:S02]  /*8900*/  HADD2.F32 R127, -RZ, R128.reuse.H0_H0 ;  /* 0x20000080ff7f7230 */ /* 0x100fe40000004100 */
[C---:B------:R-:W-:Y:S01]  /*8910*/  FFMA R51, R71.reuse, R123, R51 ;  /* 0x0000007b47337223 */ /* 0x040fe20000000033 */
[----:B------:R-:W-:Y:S02]  /*8920*/  HADD2.F32 R128, -RZ, R128.H1_H1 ;  /* 0x30000080ff807230 */ /* 0x000fe40000004100 */
[----:B------:R-:W-:Y:S01]  /*8930*/  FMUL R55, R70, R62 ;  /* 0x0000003e46377220 */ /* 0x000fe20000400000 */
[----:B------:R1:W-:Y:S01]  /*8940*/  STS.128 [R150+0x2010], R16 ;  /* 0x0020101096007388 */ /* 0x0003e20000000c00 */
[----:B------:R-:W-:Y:S01]  /*8950*/  F2FP.SATFINITE.E4M3.F32.PACK_AB_MERGE_C R35, R36, R35, RZ ;  /* 0x000000232423723e */ /* 0x000fe200048070ff */
[C---:B------:R-:W-:Y:S01]  /*8960*/  FFMA R52, R71.reuse, R124, R52 ;  /* 0x0000007c47347223 */ /* 0x040fe20000000034 */
[----:B------:R-:W-:Y:S01]  /*8970*/  FMUL R56, R70, R63 ;  /* 0x0000003f46387220 */ /* 0x000fe20000400000 */
[C---:B------:R-:W-:Y:S01]  /*8980*/  FFMA R53, R71.reuse, R125, R53 ;  /* 0x0000007d47357223 */ /* 0x040fe20000000035 */
[C---:B------:R-:W-:Y:S01]  /*8990*/  FFMA R54, R71.reuse, R126, R54 ;  /* 0x0000007e47367223 */ /* 0x040fe20000000036 */
[C---:B------:R-:W-:Y:S01]  /*89a0*/  FFMA R55, R71.reuse, R127, R55 ;  /* 0x0000007f47377223 */ /* 0x040fe20000000037 */
[C---:B------:R-:W-:Y:S01]  /*89b0*/  FFMA R56, R71.reuse, R128, R56 ;  /* 0x0000008047387223 */ /* 0x040fe20000000038 */
[----:B------:R-:W-:Y:S01]  /*89c0*/  F2FP.SATFINITE.E4M3.F32.PACK_AB_MERGE_C R39, R40, R39, RZ ;  /* 0x000000272827723e */ /* 0x000fe200048070ff */
[C---:B------:R-:W-:Y:S01]  /*89d0*/  FFMA R57, R71.reuse, R72, R57 ;  /* 0x0000004847397223 */ /* 0x040fe20000000039 */
[----:B------:R-:W-:Y:S01]  /*89e0*/  F2FP.SATFINITE.E4M3.F32.PACK_AB_MERGE_C R43, R44, R43, RZ ;  /* 0x0000002b2c2b723e */ /* 0x000fe200048070ff */
[C---:B------:R-:W-:Y:S01]  /*89f0*/  FFMA R58, R71.reuse, R73, R58 ;  /* 0x00000049473a7223 */ /* 0x040fe2000000003a */
[C---:B------:R-:W-:Y:S01]  /*8a00*/  FFMA R59, R71.reuse, R74, R59 ;  /* 0x0000004a473b7223 */ /* 0x040fe2000000003b */
[----:B------:R-:W-:Y:S01]  /*8a10*/  F2FP.SATFINITE.E4M3.F32.PACK_AB_MERGE_C R33, R34, R33, R35 ;  /* 0x000000212221723e */ /* 0x000fe20004807023 */
[----:B------:R-:W-:Y:S01]  /*8a20*/  FFMA R60, R71, R75, R60 ;  /* 0x0000004b473c7223 */ /* 0x000fe2000000003c */
[----:B------:R-:W-:Y:S02]  /*8a30*/  F2FP.SATFINITE.E4M3.F32.PACK_AB_MERGE_C R32, R30, R29, R32 ;  /* 0x0000001d1e20723e */ /* 0x000fe40004807020 */
[----:B------:R-:W-:Y:S02]  /*8a40*/  F2FP.SATFINITE.E4M3.F32.PACK_AB_MERGE_C R34, R38, R37, R39 ;  /* 0x000000252622723e */ /* 0x000fe40004807027 */
[----:B------:R-:W-:Y:S02]  /*8a50*/  F2FP.SATFINITE.E4M3.F32.PACK_AB_MERGE_C R35, R42, R41, R43 ;  /* 0x000000292a23723e */ /* 0x000fe4000480702b */
[----:B------:R-:W-:Y:S02]  /*8a60*/  F2FP.SATFINITE.E4M3.F32.PACK_AB_MERGE_C R51, R52, R51, RZ ;  /* 0x000000333433723e */ /* 0x000fe400048070ff */
[----:B------:R-:W-:Y:S01]  /*8a70*/  F2FP.SATFINITE.E4M3.F32.PACK_AB_MERGE_C R48, R48, R47, RZ ;  /* 0x0000002f3030723e */ /* 0x000fe200048070ff */
[----:B------:R1:W-:Y:S01]  /*8a80*/  STS.128 [R149+0x2020], R32 ;  /* 0x0020202095007388 */ /* 0x0003e20000000c00 */
[----:B------:R-:W-:Y:S02]  /*8a90*/  F2FP.SATFINITE.E4M3.F32.PACK_AB_MERGE_C R55, R56, R55, RZ ;  /* 0x000000373837723e */ /* 0x000fe400048070ff */
[----:B------:R-:W-:Y:S02]  /*8aa0*/  F2FP.SATFINITE.E4M3.F32.PACK_AB_MERGE_C R59, R60, R59, RZ ;  /* 0x0000003b3c3b723e */ /* 0x000fe400048070ff */
[----:B------:R-:W-:Y:S02]  /*8ab0*/  F2FP.SATFINITE.E4M3.F32.PACK_AB_MERGE_C R49, R50, R49, R51 ;  /* 0x000000313231723e */ /* 0x000fe40004807033 */
[----:B------:R-:W-:Y:S02]  /*8ac0*/  F2FP.SATFINITE.E4M3.F32.PACK_AB_MERGE_C R48, R46, R45, R48 ;  /* 0x0000002d2e30723e */ /* 0x000fe40004807030 */
[----:B------:R-:W-:Y:S02]  /*8ad0*/  F2FP.SATFINITE.E4M3.F32.PACK_AB_MERGE_C R50, R54, R53, R55 ;  /* 0x000000353632723e */ /* 0x000fe40004807037 */
[----:B------:R-:W-:Y:S05]  /*8ae0*/  F2FP.SATFINITE.E4M3.F32.PACK_AB_MERGE_C R51, R58, R57, R59 ;  /* 0x000000393a33723e */ /* 0x000fea000480703b */
[----:B------:R1:W-:Y:S01]  /*8af0*/  STS.128 [R148+0x2030], R48 ;  /* 0x0020303094007388 */ /* 0x0003e20000000c00 */
[----:B------:R-:W-:Y:S01]  /*8b00*/  @!PT LDS RZ, [RZ] ;  /* 0x00000000fffff984 */ /* 0x000fe20000000800 */
[----:B------:R-:W-:Y:S01]  /*8b10*/  @!PT LDS RZ, [RZ] ;  /* 0x00000000fffff984 */ /* 0x000fe20000000800 */
[----:B------:R-:W-:Y:S01]  /*8b20*/  @!PT LDS RZ, [RZ] ;  /* 0x00000000fffff984 */ /* 0x000fe20000000800 */
[----:B------:R-:W-:Y:S01]  /*8b30*/  @!PT LDS RZ, [RZ] ;  /* 0x00000000fffff984 */ /* 0x000fe20000000800 */
[----:B------:R3:W-:Y:S07]  /*8b40*/  MEMBAR.ALL.CTA ;  /* 0x0000000000007992 */ /* 0x0007ee0000008000 */
[----:B---3--:R-:W3:Y:S02]  /*8b50*/  FENCE.VIEW.ASYNC.S ;  /* 0x00000000000073c6 */ /* 0x008ee40000000000 */
[----:B---3--:R-:W-:Y:S06]  /*8b60*/  BAR.SYNC.DEFER_BLOCKING 0x1, 0x80 ;  /* 0x0042000000007b1d */ /* 0x008fec0000010000 */
[----:B------:R-:W-:Y:S05]  /*8b70*/  @P0 BRA `(.L_x_149) ;  /* 0x0000000000300947 */ /* 0x000fea0003800000 */
[----:B------:R-:W-:Y:S02]  /*8b80*/  UIADD3 UR10, UPT, UPT, UR57, 0x2400, URZ ;  /* 0x00002400390a7890 */ /* 0x000fe4000fffe0ff */
[----:B------:R-:W-:Y:S02]  /*8b90*/  UIADD3 UR8, UP0, UPT, UR62, 0x680, URZ ;  /* 0x000006803e087890 */ /* 0x000fe4000ff1e0ff */
[----:B------:R-:W-:Y:S02]  /*8ba0*/  USHF.L.U32 UR5, UR51, 0x6, URZ ;  /* 0x0000000633057899 */ /* 0x000fe400080006ff */
[----:B------:R-:W-:Y:S01]  /*8bb0*/  MOV R151, UR10 ;  /* 0x0000000a00977c02 */ /* 0x000fe20008000f00 */
[----:B------:R-:W-:Y:S02]  /*8bc0*/  USHF.L.U32 UR6, UR50, 0x7, URZ ;  /* 0x0000000732067899 */ /* 0x000fe400080006ff */
[----:B------:R-:W-:Y:S01]  /*8bd0*/  UIADD3.X UR9, UPT, UPT, URZ, UR63, URZ, UP0, !UPT ;  /* 0x0000003fff097290 */ /* 0x000fe200087fe4ff */
[----:B------:R-:W-:Y:S01]  /*8be0*/  R2UR UR4, R151 ;  /* 0x00000000970472ca */ /* 0x000fe200000e0000 */
[----:B------:R-:W-:Y:S11]  /*8bf0*/  UMOV UR7, UR36 ;  /* 0x0000002400077c82 */ /* 0x000ff60008000000 */
[----:B------:R-:W-:Y:S01]  /*8c00*/  @!UPT UIADD3 URZ, UPT, UPT, URZ, URZ, URZ ;  /* 0x000000fffffff290 */ /* 0x000fe2000fffe0ff */
[----:B------:R3:W-:Y:S01]  /*8c10*/  UTMASTG.3D [UR4], [UR8] ;  /* 0x00000004080073b5 */ /* 0x0007e20008010000 */
[----:B------:R0:W-:Y:S01]  /*8c20*/  UTMACMDFLUSH ;  /* 0x00000000000079b7 */ /* 0x0001e20000000000 */
[----:B---3--:R-:W-:Y:S04]  /*8c30*/  DEPBAR.LE SB0, 0x0 ;  /* 0x000080000000791a */ /* 0x008fe80000000000 */
.L_x_149:
[----:B------:R-:W-:Y:S05]  /*8c40*/  BSYNC.RECONVERGENT B0 ;  /* 0x0000000000007941 */ /* 0x000fea0003800200 */
.L_x_148:
[----:B------:R-:W-:Y:S01]  /*8c50*/  BAR.SYNC.DEFER_BLOCKING 0x1, 0x80 ;  /* 0x0042000000007b1d */ /* 0x000fe20000010000 */
[----:B------:R-:W-:Y:S01]  /*8c60*/  ISETP.NE.AND P0, PT, R144, 0x2, PT ;  /* 0x000000029000780c */ /* 0x000fe20003f05270 */
[----:B------:R-:W-:Y:S01]  /*8c70*/  UISETP.NE.AND UP0, UPT, UR61, URZ, UPT ;  /* 0x000000ff3d00728c */ /* 0x000fe2000bf05270 */
[----:B------:R-:W-:Y:S01]  /*8c80*/  ISETP.NE.AND P1, PT, R68, 0x4, PT ;  /* 0x000000044400780c */ /* 0x000fe20003f25270 */
[----:B------:R-:W-:Y:S01]  /*8c90*/  UIADD3 UR51, UPT, UPT, UR42, UR48, URZ ;  /* 0x000000302a337290 */ /* 0x000fe2000fffe0ff */
[----:B------:R-:W-:Y:S01]  /*8ca0*/  SEL R2, RZ, 0x1, P0 ;  /* 0x00000001ff027807 */ /* 0x000fe20000000000 */
[----:B------:R-:W-:Y:S01]  /*8cb0*/  UIADD3 UR50, UPT, UPT, UR43, UR49, URZ ;  /* 0x000000312b327290 */ /* 0x000fe2000fffe0ff */
[----:B------:R-:W-:Y:S02]  /*8cc0*/  SEL R0, RZ, 0x1, P1 ;  /* 0x00000001ff007807 */ /* 0x000fe40000800000 */
[----:B------:R-:W-:Y:S02]  /*8cd0*/  LOP3.LUT R146, R146, R2, RZ, 0x3c, !PT ;  /* 0x0000000292927212 */ /* 0x000fe400078e3cff */
[----:B------:R-:W-:Y:S02]  /*8ce0*/  LOP3.LUT R147, R147, R0, RZ, 0x3c, !PT ;  /* 0x0000000093937212 */ /* 0x000fe400078e3cff */
[----:B------:R-:W-:Y:S02]  /*8cf0*/  SEL R144, R144, RZ, P0 ;  /* 0x000000ff90907207 */ /* 0x000fe40000000000 */
[----:B------:R-:W-:Y:S01]  /*8d00*/  SEL R68, R68, RZ, P1 ;  /* 0x000000ff44447207 */ /* 0x000fe20000800000 */
[----:B------:R-:W-:Y:S01]  /*8d10*/  UMOV UR36, UR60 ;  /* 0x0000003c00247c82 */ /* 0x000fe20008000000 */
[----:B------:R-:W-:Y:S05]  /*8d20*/  BRA.U UP0, `(.L_x_150) ;  /* 0xffffffdd00487547 */ /* 0x000fea000b83ffff */
[----:B------:R-:W-:Y:S05]  /*8d30*/  EXIT ;  /* 0x000000000000794d */ /* 0x000fea0003800000 */
.L_x_25:
[----:B--2---:R2:W3:Y:S02]  /*8d40*/  SYNCS.PHASECHK.TRANS64.TRYWAIT P0, [R0+URZ+0x320], R2 ;  /* 0x00032002000075a7 */ /* 0x0044e400080011ff */
[----:B---3--:R-:W-:Y:S05]  /*8d50*/  @!P0 NANOSLEEP.SYNCS 0x989680 ;  /* 0x009896800000895d */ /* 0x008fea0003900000 */
[----:B------:R-:W3:Y:S02]  /*8d60*/  @!P0 SYNCS.PHASECHK.TRANS64 P0, [R0+URZ+0x320], R2 ;  /* 0x00032002000085a7 */ /* 0x000ee400080010ff */
[----:B---3--:R-:W-:Y:S05]  /*8d70*/  @!P0 BRA `(.L_x_25) ;  /* 0xfffffffc00f08947 */ /* 0x008fea000383ffff */
[----:B------:R-:W-:Y:S05]  /*8d80*/  BRA `(.L_x_151) ;  /* 0xffffff9000847947 */ /* 0x000fea000383ffff */
.L_x_28:
[----:B--2---:R-:W-:-:S07]  /*8d90*/  MOV R0, UR33 ;  /* 0x0000002100007c02 */ /* 0x004fce0008000f00 */
.L_x_152:
[----:B--2---:R2:W3:Y:S02]  /*8da0*/  SYNCS.PHASECHK.TRANS64.TRYWAIT P0, [R0+URZ+0x148], R3 ;  /* 0x00014803000075a7 */ /* 0x0044e400080011ff */
[----:B---3--:R-:W-:Y:S05]  /*8db0*/  @!P0 NANOSLEEP.SYNCS 0x989680 ;  /* 0x009896800000895d */ /* 0x008fea0003900000 */
[----:B------:R-:W3:Y:S02]  /*8dc0*/  @!P0 SYNCS.PHASECHK.TRANS64 P0, [R0+URZ+0x148], R3 ;  /* 0x00014803000085a7 */ /* 0x000ee400080010ff */
[----:B---3--:R-:W-:Y:S05]  /*8dd0*/  @!P0 BRA `(.L_x_152) ;  /* 0xfffffffc00f08947 */ /* 0x008fea000383ffff */
[----:B------:R-:W-:Y:S05]  /*8de0*/  BRA `(.L_x_27) ;  /* 0xffffff9000d47947 */ /* 0x000fea000383ffff */
.L_x_35:
[----:B-1----:R-:W-:-:S07]  /*8df0*/  MOV R0, UR33 ;  /* 0x0000002100007c02 */ /* 0x002fce0008000f00 */
.L_x_153:
[----:B-1----:R1:W2:Y:S02]  /*8e00*/  SYNCS.PHASECHK.TRANS64.TRYWAIT P0, [R0+URZ+0x148], R3 ;  /* 0x00014803000075a7 */ /* 0x0022a400080011ff */
[----:B--2---:R-:W-:Y:S05]  /*8e10*/  @!P0 NANOSLEEP.SYNCS 0x989680 ;  /* 0x009896800000895d */ /* 0x004fea0003900000 */
[----:B------:R-:W2:Y:S02]  /*8e20*/  @!P0 SYNCS.PHASECHK.TRANS64 P0, [R0+URZ+0x148], R3 ;  /* 0x00014803000085a7 */ /* 0x000ea400080010ff */
[----:B--2---:R-:W-:Y:S05]  /*8e30*/  @!P0 BRA `(.L_x_153) ;  /* 0xfffffffc00f08947 */ /* 0x004fea000383ffff */
[----:B------:R-:W-:Y:S05]  /*8e40*/  BRA `(.L_x_34) ;  /* 0xffffff9400987947 */ /* 0x000fea000383ffff */
.L_x_40:
[----:B-1----:R1:W2:Y:S02]  /*8e50*/  SYNCS.PHASECHK.TRANS64.TRYWAIT P0, [R3+URZ+0x2b0], R0 ;  /* 0x0002b000030075a7 */ /* 0x0022a400080011ff */
[----:B--2---:R-:W-:Y:S05]  /*8e60*/  @!P0 NANOSLEEP.SYNCS 0x989680 ;  /* 0x009896800000895d */ /* 0x004fea0003900000 */
[----:B------:R-:W2:Y:S02]  /*8e70*/  @!P0 SYNCS.PHASECHK.TRANS64 P0, [R3+URZ+0x2b0], R0 ;  /* 0x0002b000030085a7 */ /* 0x000ea400080010ff */
[----:B--2---:R-:W-:Y:S05]  /*8e80*/  @!P0 BRA `(.L_x_40) ;  /* 0xfffffffc00f08947 */ /* 0x004fea000383ffff */
[----:B------:R-:W-:Y:S05]  /*8e90*/  BRA `(.L_x_154) ;  /* 0xffffff9800347947 */ /* 0x000fea000383ffff */
.L_x_44:
[----:B------:R-:W-:-:S07]  /*8ea0*/  MOV R0, UR4 ;  /* 0x0000000400007c02 */ /* 0x000fce0008000f00 */
.L_x_155:
[----:B-1----:R1:W2:Y:S02]  /*8eb0*/  SYNCS.PHASECHK.TRANS64.TRYWAIT P0, [R0+URZ], R2 ;  /* 0x00000002000075a7 */ /* 0x0022a400080011ff */
[----:B--2---:R-:W-:Y:S05]  /*8ec0*/  @!P0 NANOSLEEP.SYNCS 0x989680 ;  /* 0x009896800000895d */ /* 0x004fea0003900000 */
[----:B------:R-:W2:Y:S02]  /*8ed0*/  @!P0 SYNCS.PHASECHK.TRANS64 P0, [R0+URZ], R2 ;  /* 0x00000002000085a7 */ /* 0x000ea400080010ff */
[----:B--2---:R-:W-:Y:S05]  /*8ee0*/  @!P0 BRA `(.L_x_155) ;  /* 0xfffffffc00f08947 */ /* 0x004fea000383ffff */
[----:B------:R-:W-:Y:S05]  /*8ef0*/  BRA `(.L_x_156) ;  /* 0xffffff9c00b87947 */ /* 0x000fea000383ffff */
.L_x_45:
[----:B------:R-:W-:-:S07]  /*8f00*/  MOV R0, UR4 ;  /* 0x0000000400007c02 */ /* 0x000fce0008000f00 */
.L_x_157:
[----:B-1----:R1:W2:Y:S02]  /*8f10*/  SYNCS.PHASECHK.TRANS64.TRYWAIT P0, [R0+URZ], R3 ;  /* 0x00000003000075a7 */ /* 0x0022a400080011ff */
[----:B--2---:R-:W-:Y:S05]  /*8f20*/  @!P0 NANOSLEEP.SYNCS 0x989680 ;  /* 0x009896800000895d */ /* 0x004fea0003900000 */
[----:B------:R-:W2:Y:S02]  /*8f30*/  @!P0 SYNCS.PHASECHK.TRANS64 P0, [R0+URZ], R3 ;  /* 0x00000003000085a7 */ /* 0x000ea400080010ff */
[----:B--2---:R-:W-:Y:S05]  /*8f40*/  @!P0 BRA `(.L_x_157) ;  /* 0xfffffffc00f08947 */ /* 0x004fea000383ffff */
[----:B------:R-:W-:Y:S05]  /*8f50*/  BRA `(.L_x_158) ;  /* 0xffffff9c00c47947 */ /* 0x000fea000383ffff */
.L_x_46:
[----:B------:R-:W-:-:S07]  /*8f60*/  MOV R0, UR4 ;  /* 0x0000000400007c02 */ /* 0x000fce0008000f00 */
.L_x_159:
[----:B-1----:R1:W2:Y:S02]  /*8f70*/  SYNCS.PHASECHK.TRANS64.TRYWAIT P0, [R0+URZ], R3 ;  /* 0x00000003000075a7 */ /* 0x0022a400080011ff */
[----:B--2---:R-:W-:Y:S05]  /*8f80*/  @!P0 NANOSLEEP.SYNCS 0x989680 ;  /* 0x009896800000895d */ /* 0x004fea0003900000 */
[----:B------:R-:W2:Y:S02]  /*8f90*/  @!P0 SYNCS.PHASECHK.TRANS64 P0, [R0+URZ], R3 ;  /* 0x00000003000085a7 */ /* 0x000ea400080010ff */
[----:B--2---:R-:W-:Y:S05]  /*8fa0*/  @!P0 BRA `(.L_x_159) ;  /* 0xfffffffc00f08947 */ /* 0x004fea000383ffff */
[----:B------:R-:W-:Y:S05]  /*8fb0*/  BRA `(.L_x_160) ;  /* 0xffffff9c00d07947 */ /* 0x000fea000383ffff */
.L_x_47:
[----:B------:R-:W-:-:S07]  /*8fc0*/  MOV R0, UR4 ;  /* 0x0000000400007c02 */ /* 0x000fce0008000f00 */
.L_x_161:
[----:B-1----:R1:W2:Y:S02]  /*8fd0*/  SYNCS.PHASECHK.TRANS64.TRYWAIT P0, [R0+URZ], R3 ;  /* 0x00000003000075a7 */ /* 0x0022a400080011ff */
[----:B--2---:R-:W-:Y:S05]  /*8fe0*/  @!P0 NANOSLEEP.SYNCS 0x989680 ;  /* 0x009896800000895d */ /* 0x004fea0003900000 */
[----:B------:R-:W2:Y:S02]  /*8ff0*/  @!P0 SYNCS.PHASECHK.TRANS64 P0, [R0+URZ], R3 ;  /* 0x00000003000085a7 */ /* 0x000ea400080010ff */
[----:B--2---:R-:W-:Y:S05]  /*9000*/  @!P0 BRA `(.L_x_161) ;  /* 0xfffffffc00f08947 */ /* 0x004fea000383ffff */
[----:B------:R-:W-:Y:S05]  /*9010*/  BRA `(.L_x_162) ;  /* 0xffffff9c00dc7947 */ /* 0x000fea000383ffff */
.L_x_48:
[----:B------:R-:W-:-:S07]  /*9020*/  MOV R0, UR4 ;  /* 0x0000000400007c02 */ /* 0x000fce0008000f00 */
.L_x_163:
[----:B-1----:R1:W2:Y:S02]  /*9030*/  SYNCS.PHASECHK.TRANS64.TRYWAIT P0, [R0+URZ], R3 ;  /* 0x00000003000075a7 */ /* 0x0022a400080011ff */
[----:B--2---:R-:W-:Y:S05]  /*9040*/  @!P0 NANOSLEEP.SYNCS 0x989680 ;  /* 0x009896800000895d */ /* 0x004fea0003900000 */
[----:B------:R-:W2:Y:S02]  /*9050*/  @!P0 SYNCS.PHASECHK.TRANS64 P0, [R0+URZ], R3 ;  /* 0x00000003000085a7 */ /* 0x000ea400080010ff */
[----:B--2---:R-:W-:Y:S05]  /*9060*/  @!P0 BRA `(.L_x_163) ;  /* 0xfffffffc00f08947 */ /* 0x004fea000383ffff */
[----:B------:R-:W-:Y:S05]  /*9070*/  BRA `(.L_x_164) ;  /* 0xffffff9c00e87947 */ /* 0x000fea000383ffff */
.L_x_49:
[----:B------:R-:W-:-:S07]  /*9080*/  MOV R0, UR4 ;  /* 0x0000000400007c02 */ /* 0x000fce0008000f00 */
.L_x_165:
[----:B-1----:R1:W2:Y:S02]  /*9090*/  SYNCS.PHASECHK.TRANS64.TRYWAIT P0, [R0+URZ], R3 ;  /* 0x00000003000075a7 */ /* 0x0022a400080011ff */
[----:B--2---:R-:W-:Y:S05]  /*90a0*/  @!P0 NANOSLEEP.SYNCS 0x989680 ;  /* 0x009896800000895d */ /* 0x004fea0003900000 */
[----:B------:R-:W2:Y:S02]  /*90b0*/  @!P0 SYNCS.PHASECHK.TRANS64 P0, [R0+URZ], R3 ;  /* 0x00000003000085a7 */ /* 0x000ea400080010ff */
[----:B--2---:R-:W-:Y:S05]  /*90c0*/  @!P0 BRA `(.L_x_165) ;  /* 0xfffffffc00f08947 */ /* 0x004fea000383ffff */
[----:B------:R-:W-:Y:S05]  /*90d0*/  BRA `(.L_x_166) ;  /* 0xffffff9c00f47947 */ /* 0x000fea000383ffff */
.L_x_50:
[----:B------:R-:W-:-:S07]  /*90e0*/  MOV R0, UR4 ;  /* 0x0000000400007c02 */ /* 0x000fce0008000f00 */
.L_x_167:
[----:B-1----:R1:W2:Y:S02]  /*90f0*/  SYNCS.PHASECHK.TRANS64.TRYWAIT P0, [R0+URZ], R3 ;  /* 0x00000003000075a7 */ /* 0x0022a400080011ff */
[----:B--2---:R-:W-:Y:S05]  /*9100*/  @!P0 NANOSLEEP.SYNCS 0x989680 ;  /* 0x009896800000895d */ /* 0x004fea0003900000 */
[----:B------:R-:W2:Y:S02]  /*9110*/  @!P0 SYNCS.PHASECHK.TRANS64 P0, [R0+URZ], R3 ;  /* 0x00000003000085a7 */ /* 0x000ea400080010ff */
[----:B--2---:R-:W-:Y:S05]  /*9120*/  @!P0 BRA `(.L_x_167) ;  /* 0xfffffffc00f08947 */ /* 0x004fea000383ffff */
[----:B------:R-:W-:Y:S05]  /*9130*/  BRA `(.L_x_168) ;  /* 0xffffffa000007947 */ /* 0x000fea000383ffff */
.L_x_51:
[----:B------:R-:W-:-:S07]  /*9140*/  MOV R0, UR4 ;  /* 0x0000000400007c02 */ /* 0x000fce0008000f00 */
.L_x_169:
[----:B-1----:R1:W2:Y:S02]  /*9150*/  SYNCS.PHASECHK.TRANS64.TRYWAIT P0, [R0+URZ], R3 ;  /* 0x00000003000075a7 */ /* 0x0022a400080011ff */
[----:B--2---:R-:W-:Y:S05]  /*9160*/  @!P0 NANOSLEEP.SYNCS 0x989680 ;  /* 0x009896800000895d */ /* 0x004fea0003900000 */
[----:B------:R-:W2:Y:S02]  /*9170*/  @!P0 SYNCS.PHASECHK.TRANS64 P0, [R0+URZ], R3 ;  /* 0x00000003000085a7 */ /* 0x000ea400080010ff */
[----:B--2---:R-:W-:Y:S05]  /*9180*/  @!P0 BRA `(.L_x_169) ;  /* 0xfffffffc00f08947 */ /* 0x004fea000383ffff */
[----:B------:R-:W-:Y:S05]  /*9190*/  BRA `(.L_x_170) ;  /* 0xffffffa0000c7947 */ /* 0x000fea000383ffff */
.L_x_52:
[----:B------:R-:W-:-:S07]  /*91a0*/  MOV R0, UR4 ;  /* 0x0000000400007c02 */ /* 0x000fce0008000f00 */
.L_x_171:
[----:B-1----:R1:W2:Y:S02]  /*91b0*/  SYNCS.PHASECHK.TRANS64.TRYWAIT P0, [R0+URZ], R3 ;  /* 0x00000003000075a7 */ /* 0x0022a400080011ff */
[----:B--2---:R-:W-:Y:S05]  /*91c0*/  @!P0 NANOSLEEP.SYNCS 0x989680 ;  /* 0x009896800000895d */ /* 0x004fea0003900000 */
[----:B------:R-:W2:Y:S02]  /*91d0*/  @!P0 SYNCS.PHASECHK.TRANS64 P0, [R0+URZ], R3 ;  /* 0x00000003000085a7 */ /* 0x000ea400080010ff */
[----:B--2---:R-:W-:Y:S05]  /*91e0*/  @!P0 BRA `(.L_x_171) ;  /* 0xfffffffc00f08947 */ /* 0x004fea000383ffff */
[----:B------:R-:W-:Y:S05]  /*91f0*/  BRA `(.L_x_172) ;  /* 0xffffffa000187947 */ /* 0x000fea000383ffff */
.L_x_53:
[----:B------:R-:W-:-:S07]  /*9200*/  MOV R0, UR4 ;  /* 0x0000000400007c02 */ /* 0x000fce0008000f00 */
.L_x_173:
[----:B-1----:R1:W2:Y:S02]  /*9210*/  SYNCS.PHASECHK.TRANS64.TRYWAIT P0, [R0+URZ], R3 ;  /* 0x00000003000075a7 */ /* 0x0022a400080011ff */
[----:B--2---:R-:W-:Y:S05]  /*9220*/  @!P0 NANOSLEEP.SYNCS 0x989680 ;  /* 0x009896800000895d */ /* 0x004fea0003900000 */
[----:B------:R-:W2:Y:S02]  /*9230*/  @!P0 SYNCS.PHASECHK.TRANS64 P0, [R0+URZ], R3 ;  /* 0x00000003000085a7 */ /* 0x000ea400080010ff */
[----:B--2---:R-:W-:Y:S05]  /*9240*/  @!P0 BRA `(.L_x_173) ;  /* 0xfffffffc00f08947 */ /* 0x004fea000383ffff */
[----:B------:R-:W-:Y:S05]  /*9250*/  BRA `(.L_x_174) ;  /* 0xffffffa000247947 */ /* 0x000fea000383ffff */
.L_x_54:
[----:B------:R-:W-:-:S07]  /*9260*/  MOV R0, UR4 ;  /* 0x0000000400007c02 */ /* 0x000fce0008000f00 */
.L_x_175:
[----:B-1----:R1:W2:Y:S02]  /*9270*/  SYNCS.PHASECHK.TRANS64.TRYWAIT P0, [R0+URZ], R3 ;  /* 0x00000003000075a7 */ /* 0x0022a400080011ff */
[----:B--2---:R-:W-:Y:S05]  /*9280*/  @!P0 NANOSLEEP.SYNCS 0x989680 ;  /* 0x009896800000895d */ /* 0x004fea0003900000 */
[----:B------:R-:W2:Y:S02]  /*9290*/  @!P0 SYNCS.PHASECHK.TRANS64 P0, [R0+URZ], R3 ;  /* 0x00000003000085a7 */ /* 0x000ea400080010ff */
[----:B--2---:R-:W-:Y:S05]  /*92a0*/  @!P0 BRA `(.L_x_175) ;  /* 0xfffffffc00f08947 */ /* 0x004fea000383ffff */
[----:B------:R-:W-:Y:S05]  /*92b0*/  BRA `(.L_x_176) ;  /* 0xffffffa000307947 */ /* 0x000fea000383ffff */
.L_x_55:
[----:B------:R-:W-:-:S07]  /*92c0*/  MOV R0, UR4 ;  /* 0x0000000400007c02 */ /* 0x000fce0008000f00 */
.L_x_177:
[----:B-1----:R1:W2:Y:S02]  /*92d0*/  SYNCS.PHASECHK.TRANS64.TRYWAIT P0, [R0+URZ], R3 ;  /* 0x00000003000075a7 */ /* 0x0022a400080011ff */
[----:B--2---:R-:W-:Y:S05]  /*92e0*/  @!P0 NANOSLEEP.SYNCS 0x989680 ;  /* 0x009896800000895d */ /* 0x004fea0003900000 */
[----:B------:R-:W2:Y:S02]  /*92f0*/  @!P0 SYNCS.PHASECHK.TRANS64 P0, [R0+URZ], R3 ;  /* 0x00000003000085a7 */ /* 0x000ea400080010ff */
[----:B--2---:R-:W-:Y:S05]  /*9300*/  @!P0 BRA `(.L_x_177) ;  /* 0xfffffffc00f08947 */ /* 0x004fea000383ffff */
[----:B------:R-:W-:Y:S05]  /*9310*/  BRA `(.L_x_178) ;  /* 0xffffffa0003c7947 */ /* 0x000fea000383ffff */
.L_x_56:
[----:B------:R-:W-:-:S07]  /*9320*/  MOV R0, UR4 ;  /* 0x0000000400007c02 */ /* 0x000fce0008000f00 */
.L_x_179:
[----:B-1----:R1:W2:Y:S02]  /*9330*/  SYNCS.PHASECHK.TRANS64.TRYWAIT P0, [R0+URZ], R3 ;  /* 0x00000003000075a7 */ /* 0x0022a400080011ff */
[----:B--2---:R-:W-:Y:S05]  /*9340*/  @!P0 NANOSLEEP.SYNCS 0x989680 ;  /* 0x009896800000895d */ /* 0x004fea0003900000 */
[----:B------:R-:W2:Y:S02]  /*9350*/  @!P0 SYNCS.PHASECHK.TRANS64 P0, [R0+URZ], R3 ;  /* 0x00000003000085a7 */ /* 0x000ea400080010ff */
[----:B--2---:R-:W-:Y:S05]  /*9360*/  @!P0 BRA `(.L_x_179) ;  /* 0xfffffffc00f08947 */ /* 0x004fea000383ffff */
[----:B------:R-:W-:Y:S05]  /*9370*/  BRA `(.L_x_180) ;  /* 0xffffffa000487947 */ /* 0x000fea000383ffff */
.L_x_57:
[----:B------:R-:W-:-:S07]  /*9380*/  MOV R0, UR4 ;  /* 0x0000000400007c02 */ /* 0x000fce0008000f00 */
.L_x_181:
[----:B-1----:R1:W2:Y:S02]  /*9390*/  SYNCS.PHASECHK.TRANS64.TRYWAIT P0, [R0+URZ], R3 ;  /* 0x00000003000075a7 */ /* 0x0022a400080011ff */
[----:B--2---:R-:W-:Y:S05]  /*93a0*/  @!P0 NANOSLEEP.SYNCS 0x989680 ;  /* 0x009896800000895d */ /* 0x004fea0003900000 */
[----:B------:R-:W2:Y:S02]  /*93b0*/  @!P0 SYNCS.PHASECHK.TRANS64 P0, [R0+URZ], R3 ;  /* 0x00000003000085a7 */ /* 0x000ea400080010ff */
[----:B--2---:R-:W-:Y:S05]  /*93c0*/  @!P0 BRA `(.L_x_181) ;  /* 0xfffffffc00f08947 */ /* 0x004fea000383ffff */
[----:B------:R-:W-:Y:S05]  /*93d0*/  BRA `(.L_x_182) ;  /* 0xffffffa000547947 */ /* 0x000fea000383ffff */
.L_x_58:
[----:B------:R-:W-:-:S07]  /*93e0*/  MOV R0, UR4 ;  /* 0x0000000400007c02 */ /* 0x000fce0008000f00 */
.L_x_183:
[----:B-1----:R1:W2:Y:S02]  /*93f0*/  SYNCS.PHASECHK.TRANS64.TRYWAIT P0, [R0+URZ], R3 ;  /* 0x00000003000075a7 */ /* 0x0022a400080011ff */
[----:B--2---:R-:W-:Y:S05]  /*9400*/  @!P0 NANOSLEEP.SYNCS 0x989680 ;  /* 0x009896800000895d */ /* 0x004fea0003900000 */
[----:B------:R-:W2:Y:S02]  /*9410*/  @!P0 SYNCS.PHASECHK.TRANS64 P0, [R0+URZ], R3 ;  /* 0x00000003000085a7 */ /* 0x000ea400080010ff */
[----:B--2---:R-:W-:Y:S05]  /*9420*/  @!P0 BRA `(.L_x_183) ;  /* 0xfffffffc00f08947 */ /* 0x004fea000383ffff */
[----:B------:R-:W-:Y:S05]  /*9430*/  BRA `(.L_x_184) ;  /* 0xffffffa000607947 */ /* 0x000fea000383ffff */
.L_x_59:
[----:B------:R-:W-:-:S07]  /*9440*/  MOV R0, UR4 ;  /* 0x0000000400007c02 */ /* 0x000fce0008000f00 */
.L_x_185:
[----:B-1----:R1:W2:Y:S02]  /*9450*/  SYNCS.PHASECHK.TRANS64.TRYWAIT P0, [R0+URZ], R3 ;  /* 0x00000003000075a7 */ /* 0x0022a400080011ff */
[----:B--2---:R-:W-:Y:S05]  /*9460*/  @!P0 NANOSLEEP.SYNCS 0x989680 ;  /* 0x009896800000895d */ /* 0x004fea0003900000 */
[----:B------:R-:W2:Y:S02]  /*9470*/  @!P0 SYNCS.PHASECHK.TRANS64 P0, [R0+URZ], R3 ;  /* 0x00000003000085a7 */ /* 0x000ea400080010ff */
[----:B--2---:R-:W-:Y:S05]  /*9480*/  @!P0 BRA `(.L_x_185) ;  /* 0xfffffffc00f08947 */ /* 0x004fea000383ffff */
[----:B------:R-:W-:Y:S05]  /*9490*/  BRA `(.L_x_186) ;  /* 0xffffffa0006c7947 */ /* 0x000fea000383ffff */
.L_x_60:
[----:B------:R-:W-:-:S07]  /*94a0*/  MOV R0, UR4 ;  /* 0x0000000400007c02 */ /* 0x000fce0008000f00 */
.L_x_187:
[----:B-1----:R1:W2:Y:S02]  /*94b0*/  SYNCS.PHASECHK.TRANS64.TRYWAIT P0, [R0+URZ], R3 ;  /* 0x00000003000075a7 */ /* 0x0022a400080011ff */
[----:B--2---:R-:W-:Y:S05]  /*94c0*/  @!P0 NANOSLEEP.SYNCS 0x989680 ;  /* 0x009896800000895d */ /* 0x004fea0003900000 */
[----:B------:R-:W2:Y:S02]  /*94d0*/  @!P0 SYNCS.PHASECHK.TRANS64 P0, [R0+URZ], R3 ;  /* 0x00000003000085a7 */ /* 0x000ea400080010ff */
[----:B--2---:R-:W-:Y:S05]  /*94e0*/  @!P0 BRA `(.L_x_187) ;  /* 0xfffffffc00f08947 */ /* 0x004fea000383ffff */
[----:B------:R-:W-:Y:S05]  /*94f0*/  BRA `(.L_x_188) ;  /* 0xffffffa000787947 */ /* 0x000fea000383ffff */
.L_x_61:
[----:B------:R-:W-:-:S07]  /*9500*/  MOV R0, UR4 ;  /* 0x0000000400007c02 */ /* 0x000fce0008000f00 */
.L_x_189:
[----:B-1----:R1:W2:Y:S02]  /*9510*/  SYNCS.PHASECHK.TRANS64.TRYWAIT P0, [R0+URZ], R3 ;  /* 0x00000003000075a7 */ /* 0x0022a400080011ff */
[----:B--2---:R-:W-:Y:S05]  /*9520*/  @!P0 NANOSLEEP.SYNCS 0x989680 ;  /* 0x009896800000895d */ /* 0x004fea0003900000 */
[----:B------:R-:W2:Y:S02]  /*9530*/  @!P0 SYNCS.PHASECHK.TRANS64 P0, [R0+URZ], R3 ;  /* 0x00000003000085a7 */ /* 0x000ea400080010ff */
[----:B--2---:R-:W-:Y:S05]  /*9540*/  @!P0 BRA `(.L_x_189) ;  /* 0xfffffffc00f08947 */ /* 0x004fea000383ffff */
[----:B------:R-:W-:Y:S05]  /*9550*/  BRA `(.L_x_190) ;  /* 0xffffffa000847947 */ /* 0x000fea000383ffff */
.L_x_62:
[----:B------:R-:W-:-:S07]  /*9560*/  MOV R0, UR4 ;  /* 0x0000000400007c02 */ /* 0x000fce0008000f00 */
.L_x_191:
[----:B-1----:R1:W2:Y:S02]  /*9570*/  SYNCS.PHASECHK.TRANS64.TRYWAIT P0, [R0+URZ], R3 ;  /* 0x00000003000075a7 */ /* 0x0022a400080011ff */
[----:B--2---:R-:W-:Y:S05]  /*9580*/  @!P0 NANOSLEEP.SYNCS 0x989680 ;  /* 0x009896800000895d */ /* 0x004fea0003900000 */
[----:B------:R-:W2:Y:S02]  /*9590*/  @!P0 SYNCS.PHASECHK.TRANS64 P0, [R0+URZ], R3 ;  /* 0x00000003000085a7 */ /* 0x000ea400080010ff */
[----:B--2---:R-:W-:Y:S05]  /*95a0*/  @!P0 BRA `(.L_x_191) ;  /* 0xfffffffc00f08947 */ /* 0x004fea000383ffff */
[----:B------:R-:W-:Y:S05]  /*95b0*/  BRA `(.L_x_192) ;  /* 0xffffffa000907947 */ /* 0x000fea000383ffff */
.L_x_63:
[----:B------:R-:W-:-:S07]  /*95c0*/  MOV R0, UR4 ;  /* 0x0000000400007c02 */ /* 0x000fce0008000f00 */
.L_x_193:
[----:B-1----:R1:W2:Y:S02]  /*95d0*/  SYNCS.PHASECHK.TRANS64.TRYWAIT P0, [R0+URZ], R3 ;  /* 0x00000003000075a7 */ /* 0x0022a400080011ff */
[----:B--2---:R-:W-:Y:S05]  /*95e0*/  @!P0 NANOSLEEP.SYNCS 0x989680 ;  /* 0x009896800000895d */ /* 0x004fea0003900000 */
[----:B------:R-:W2:Y:S02]  /*95f0*/  @!P0 SYNCS.PHASECHK.TRANS64 P0, [R0+URZ], R3 ;  /* 0x00000003000085a7 */ /* 0x000ea400080010ff */
[----:B--2---:R-:W-:Y:S05]  /*9600*/  @!P0 BRA `(.L_x_193) ;  /* 0xfffffffc00f08947 */ /* 0x004fea000383ffff */
[----:B------:R-:W-:Y:S05]  /*9610*/  BRA `(.L_x_194) ;  /* 0xffffffa0009c7947 */ /* 0x000fea000383ffff */
.L_x_64:
[----:B------:R-:W-:-:S07]  /*9620*/  MOV R0, UR4 ;  /* 0x0000000400007c02 */ /* 0x000fce0008000f00 */
.L_x_195:
[----:B-1----:R1:W2:Y:S02]  /*9630*/  SYNCS.PHASECHK.TRANS64.TRYWAIT P0, [R0+URZ], R3 ;  /* 0x00000003000075a7 */ /* 0x0022a400080011ff */
[----:B--2---:R-:W-:Y:S05]  /*9640*/  @!P0 NANOSLEEP.SYNCS 0x989680 ;  /* 0x009896800000895d */ /* 0x004fea0003900000 */
[----:B------:R-:W2:Y:S02]  /*9650*/  @!P0 SYNCS.PHASECHK.TRANS64 P0, [R0+URZ], R3 ;  /* 0x00000003000085a7 */ /* 0x000ea400080010ff */
[----:B--2---:R-:W-:Y:S05]  /*9660*/  @!P0 BRA `(.L_x_195) ;  /* 0xfffffffc00f08947 */ /* 0x004fea000383ffff */
[----:B------:R-:W-:Y:S05]  /*9670*/  BRA `(.L_x_196) ;  /* 0xffffffa000a87947 */ /* 0x000fea000383ffff */
.L_x_65:
[----:B------:R-:W-:-:S07]  /*9680*/  MOV R0, UR4 ;  /* 0x0000000400007c02 */ /* 0x000fce0008000f00 */
.L_x_197:
[----:B-1----:R1:W2:Y:S02]  /*9690*/  SYNCS.PHASECHK.TRANS64.TRYWAIT P0, [R0+URZ], R3 ;  /* 0x00000003000075a7 */ /* 0x0022a400080011ff */
[----:B--2---:R-:W-:Y:S05]  /*96a0*/  @!P0 NANOSLEEP.SYNCS 0x989680 ;  /* 0x009896800000895d */ /* 0x004fea0003900000 */
[----:B------:R-:W2:Y:S02]  /*96b0*/  @!P0 SYNCS.PHASECHK.TRANS64 P0, [R0+URZ], R3 ;  /* 0x00000003000085a7 */ /* 0x000ea400080010ff */
[----:B--2---:R-:W-:Y:S05]  /*96c0*/  @!P0 BRA `(.L_x_197) ;  /* 0xfffffffc00f08947 */ /* 0x004fea000383ffff */
[----:B------:R-:W-:Y:S05]  /*96d0*/  BRA `(.L_x_198) ;  /* 0xffffffa000b47947 */ /* 0x000fea000383ffff */
.L_x_66:
[----:B------:R-:W-:-:S07]  /*96e0*/  MOV R0, UR4 ;  /* 0x0000000400007c02 */ /* 0x000fce0008000f00 */
.L_x_199:
[----:B-1----:R1:W2:Y:S02]  /*96f0*/  SYNCS.PHASECHK.TRANS64.TRYWAIT P0, [R0+URZ], R3 ;  /* 0x00000003000075a7 */ /* 0x0022a400080011ff */
[----:B--2---:R-:W-:Y:S05]  /*9700*/  @!P0 NANOSLEEP.SYNCS 0x989680 ;  /* 0x009896800000895d */ /* 0x004fea0003900000 */
[----:B------:R-:W2:Y:S02]  /*9710*/  @!P0 SYNCS.PHASECHK.TRANS64 P0, [R0+URZ], R3 ;  /* 0x00000003000085a7 */ /* 0x000ea400080010ff */
[----:B--2---:R-:W-:Y:S05]  /*9720*/  @!P0 BRA `(.L_x_199) ;  /* 0xfffffffc00f08947 */ /* 0x004fea000383ffff */
[----:B------:R-:W-:Y:S05]  /*9730*/  BRA `(.L_x_200) ;  /* 0xffffffa000c07947 */ /* 0x000fea000383ffff */
.L_x_67:
[----:B------:R-:W-:-:S07]  /*9740*/  MOV R0, UR4 ;  /* 0x0000000400007c02 */ /* 0x000fce0008000f00 */
.L_x_201:
[----:B-1----:R1:W2:Y:S02]  /*9750*/  SYNCS.PHASECHK.TRANS64.TRYWAIT P0, [R0+URZ], R3 ;  /* 0x00000003000075a7 */ /* 0x0022a400080011ff */
[----:B--2---:R-:W-:Y:S05]  /*9760*/  @!P0 NANOSLEEP.SYNCS 0x989680 ;  /* 0x009896800000895d */ /* 0x004fea0003900000 */
[----:B------:R-:W2:Y:S02]  /*9770*/  @!P0 SYNCS.PHASECHK.TRANS64 P0, [R0+URZ], R3 ;  /* 0x00000003000085a7 */ /* 0x000ea400080010ff */
[----:B--2---:R-:W-:Y:S05]  /*9780*/  @!P0 BRA `(.L_x_201) ;  /* 0xfffffffc00f08947 */ /* 0x004fea000383ffff */
[----:B------:R-:W-:Y:S05]  /*9790*/  BRA `(.L_x_202) ;  /* 0xffffffa000cc7947 */ /* 0x000fea000383ffff */
.L_x_68:
[----:B------:R-:W-:-:S07]  /*97a0*/  MOV R0, UR4 ;  /* 0x0000000400007c02 */ /* 0x000fce0008000f00 */
.L_x_203:
[----:B-1----:R1:W2:Y:S02]  /*97b0*/  SYNCS.PHASECHK.TRANS64.TRYWAIT P0, [R0+URZ], R3 ;  /* 0x00000003000075a7 */ /* 0x0022a400080011ff */
[----:B--2---:R-:W-:Y:S05]  /*97c0*/  @!P0 NANOSLEEP.SYNCS 0x989680 ;  /* 0x009896800000895d */ /* 0x004fea0003900000 */
[----:B------:R-:W2:Y:S02]  /*97d0*/  @!P0 SYNCS.PHASECHK.TRANS64 P0, [R0+URZ], R3 ;  /* 0x00000003000085a7 */ /* 0x000ea400080010ff */
[----:B--2---:R-:W-:Y:S05]  /*97e0*/  @!P0 BRA `(.L_x_203) ;  /* 0xfffffffc00f08947 */ /* 0x004fea000383ffff */
[----:B------:R-:W-:Y:S05]  /*97f0*/  BRA `(.L_x_204) ;  /* 0xffffffa000d87947 */ /* 0x000fea000383ffff */
.L_x_69:
[----:B------:R-:W-:-:S07]  /*9800*/  MOV R0, UR4 ;  /* 0x0000000400007c02 */ /* 0x000fce0008000f00 */
.L_x_205:
[----:B-1----:R1:W2:Y:S02]  /*9810*/  SYNCS.PHASECHK.TRANS64.TRYWAIT P0, [R0+URZ], R3 ;  /* 0x00000003000075a7 */ /* 0x0022a400080011ff */
[----:B--2---:R-:W-:Y:S05]  /*9820*/  @!P0 NANOSLEEP.SYNCS 0x989680 ;  /* 0x009896800000895d */ /* 0x004fea0003900000 */
[----:B------:R-:W2:Y:S02]  /*9830*/  @!P0 SYNCS.PHASECHK.TRANS64 P0, [R0+URZ], R3 ;  /* 0x00000003000085a7 */ /* 0x000ea400080010ff */
[----:B--2---:R-:W-:Y:S05]  /*9840*/  @!P0 BRA `(.L_x_205) ;  /* 0xfffffffc00f08947 */ /* 0x004fea000383ffff */
[----:B------:R-:W-:Y:S05]  /*9850*/  BRA `(.L_x_206) ;  /* 0xffffffa000e47947 */ /* 0x000fea000383ffff */
.L_x_70:
[----:B------:R-:W-:-:S07]  /*9860*/  MOV R0, UR4 ;  /* 0x0000000400007c02 */ /* 0x000fce0008000f00 */
.L_x_207:
[----:B-1----:R1:W2:Y:S02]  /*9870*/  SYNCS.PHASECHK.TRANS64.TRYWAIT P0, [R0+URZ], R3 ;  /* 0x00000003000075a7 */ /* 0x0022a400080011ff */
[----:B--2---:R-:W-:Y:S05]  /*9880*/  @!P0 NANOSLEEP.SYNCS 0x989680 ;  /* 0x009896800000895d */ /* 0x004fea0003900000 */
[----:B------:R-:W2:Y:S02]  /*9890*/  @!P0 SYNCS.PHASECHK.TRANS64 P0, [R0+URZ], R3 ;  /* 0x00000003000085a7 */ /* 0x000ea400080010ff */
[----:B--2---:R-:W-:Y:S05]  /*98a0*/  @!P0 BRA `(.L_x_207) ;  /* 0xfffffffc00f08947 */ /* 0x004fea000383ffff */
[----:B------:R-:W-:Y:S05]  /*98b0*/  BRA `(.L_x_208) ;  /* 0xffffffa000f07947 */ /* 0x000fea000383ffff */
.L_x_71:
[----:B------:R-:W-:-:S07]  /*98c0*/  MOV R0, UR4 ;  /* 0x0000000400007c02 */ /* 0x000fce0008000f00 */
.L_x_209:
[----:B-1----:R1:W2:Y:S02]  /*98d0*/  SYNCS.PHASECHK.TRANS64.TRYWAIT P0, [R0+URZ], R3 ;  /* 0x00000003000075a7 */ /* 0x0022a400080011ff */
[----:B--2---:R-:W-:Y:S05]  /*98e0*/  @!P0 NANOSLEEP.SYNCS 0x989680 ;  /* 0x009896800000895d */ /* 0x004fea0003900000 */
[----:B------:R-:W2:Y:S02]  /*98f0*/  @!P0 SYNCS.PHASECHK.TRANS64 P0, [R0+URZ], R3 ;  /* 0x00000003000085a7 */ /* 0x000ea400080010ff */
[----:B--2---:R-:W-:Y:S05]  /*9900*/  @!P0 BRA `(.L_x_209) ;  /* 0xfffffffc00f08947 */ /* 0x004fea000383ffff */
[----:B------:R-:W-:Y:S05]  /*9910*/  BRA `(.L_x_210) ;  /* 0xffffffa000fc7947 */ /* 0x000fea000383ffff */
.L_x_72:
[----:B------:R-:W-:-:S07]  /*9920*/  MOV R0, UR4 ;  /* 0x0000000400007c02 */ /* 0x000fce0008000f00 */
.L_x_211:
[----:B-1----:R1:W2:Y:S02]  /*9930*/  SYNCS.PHASECHK.TRANS64.TRYWAIT P0, [R0+URZ], R3 ;  /* 0x00000003000075a7 */ /* 0x0022a400080011ff */
[----:B--2---:R-:W-:Y:S05]  /*9940*/  @!P0 NANOSLEEP.SYNCS 0x989680 ;  /* 0x009896800000895d */ /* 0x004fea0003900000 */
[----:B------:R-:W2:Y:S02]  /*9950*/  @!P0 SYNCS.PHASECHK.TRANS64 P0, [R0+URZ], R3 ;  /* 0x00000003000085a7 */ /* 0x000ea400080010ff */
[----:B--2---:R-:W-:Y:S05]  /*9960*/  @!P0 BRA `(.L_x_211) ;  /* 0xfffffffc00f08947 */ /* 0x004fea000383ffff */
[----:B------:R-:W-:Y:S05]  /*9970*/  BRA `(.L_x_212) ;  /* 0xffffffa400087947 */ /* 0x000fea000383ffff */
.L_x_73:
[----:B------:R-:W-:-:S07]  /*9980*/  MOV R0, UR4 ;  /* 0x0000000400007c02 */ /* 0x000fce0008000f00 */
.L_x_213:
[----:B-1----:R1:W2:Y:S02]  /*9990*/  SYNCS.PHASECHK.TRANS64.TRYWAIT P0, [R0+URZ], R3 ;  /* 0x00000003000075a7 */ /* 0x0022a400080011ff */
[----:B--2---:R-:W-:Y:S05]  /*99a0*/  @!P0 NANOSLEEP.SYNCS 0x989680 ;  /* 0x009896800000895d */ /* 0x004fea0003900000 */
[----:B------:R-:W2:Y:S02]  /*99b0*/  @!P0 SYNCS.PHASECHK.TRANS64 P0, [R0+URZ], R3 ;  /* 0x00000003000085a7 */ /* 0x000ea400080010ff */
[----:B--2---:R-:W-:Y:S05]  /*99c0*/  @!P0 BRA `(.L_x_213) ;  /* 0xfffffffc00f08947 */ /* 0x004fea000383ffff */
[----:B------:R-:W-:Y:S05]  /*99d0*/  BRA `(.L_x_214) ;  /* 0xffffffa400147947 */ /* 0x000fea000383ffff */
.L_x_74:
[----:B------:R-:W-:-:S07]  /*99e0*/  MOV R0, UR4 ;  /* 0x0000000400007c02 */ /* 0x000fce0008000f00 */
.L_x_215:
[----:B-1----:R1:W2:Y:S02]  /*99f0*/  SYNCS.PHASECHK.TRANS64.TRYWAIT P0, [R0+URZ], R3 ;  /* 0x00000003000075a7 */ /* 0x0022a400080011ff */
[----:B--2---:R-:W-:Y:S05]  /*9a00*/  @!P0 NANOSLEEP.SYNCS 0x989680 ;  /* 0x009896800000895d */ /* 0x004fea0003900000 */
[----:B------:R-:W2:Y:S02]  /*9a10*/  @!P0 SYNCS.PHASECHK.TRANS64 P0, [R0+URZ], R3 ;  /* 0x00000003000085a7 */ /* 0x000ea400080010ff */
[----:B--2---:R-:W-:Y:S05]  /*9a20*/  @!P0 BRA `(.L_x_215) ;  /* 0xfffffffc00f08947 */ /* 0x004fea000383ffff */
[----:B------:R-:W-:Y:S05]  /*9a30*/  BRA `(.L_x_216) ;  /* 0xffffffa400207947 */ /* 0x000fea000383ffff */
.L_x_75:
[----:B------:R-:W-:-:S07]  /*9a40*/  MOV R0, UR4 ;  /* 0x0000000400007c02 */ /* 0x000fce0008000f00 */
.L_x_217:
[----:B-1----:R1:W2:Y:S02]  /*9a50*/  SYNCS.PHASECHK.TRANS64.TRYWAIT P0, [R0+URZ], R3 ;  /* 0x00000003000075a7 */ /* 0x0022a400080011ff */
[----:B--2---:R-:W-:Y:S05]  /*9a60*/  @!P0 NANOSLEEP.SYNCS 0x989680 ;  /* 0x009896800000895d */ /* 0x004fea0003900000 */
[----:B------:R-:W2:Y:S02]  /*9a70*/  @!P0 SYNCS.PHASECHK.TRANS64 P0, [R0+URZ], R3 ;  /* 0x00000003000085a7 */ /* 0x000ea400080010ff */
[----:B--2---:R-:W-:Y:S05]  /*9a80*/  @!P0 BRA `(.L_x_217) ;  /* 0xfffffffc00f08947 */ /* 0x004fea000383ffff */
[----:B------:R-:W-:Y:S05]  /*9a90*/  BRA `(.L_x_218) ;  /* 0xffffffa4002c7947 */ /* 0x000fea000383ffff */
.L_x_76:
[----:B------:R-:W-:-:S07]  /*9aa0*/  MOV R0, UR4 ;  /* 0x0000000400007c02 */ /* 0x000fce0008000f00 */
.L_x_219:
[----:B-1----:R1:W2:Y:S02]  /*9ab0*/  SYNCS.PHASECHK.TRANS64.TRYWAIT P0, [R0+URZ], R3 ;  /* 0x00000003000075a7 */ /* 0x0022a400080011ff */
[----:B--2---:R-:W-:Y:S05]  /*9ac0*/  @!P0 NANOSLEEP.SYNCS 0x989680 ;  /* 0x009896800000895d */ /* 0x004fea0003900000 */
[----:B------:R-:W2:Y:S02]  /*9ad0*/  @!P0 SYNCS.PHASECHK.TRANS64 P0, [R0+URZ], R3 ;  /* 0x00000003000085a7 */ /* 0x000ea400080010ff */
[----:B--2---:R-:W-:Y:S05]  /*9ae0*/  @!P0 BRA `(.L_x_219) ;  /* 0xfffffffc00f08947 */ /* 0x004fea000383ffff */
[----:B------:R-:W-:Y:S05]  /*9af0*/  BRA `(.L_x_220) ;  /* 0xffffffa400387947 */ /* 0x000fea000383ffff */
.L_x_77:
[----:B------:R-:W-:-:S07]  /*9b00*/  MOV R0, UR4 ;  /* 0x0000000400007c02 */ /* 0x000fce0008000f00 */
.L_x_221:
[----:B-1----:R1:W2:Y:S02]  /*9b10*/  SYNCS.PHASECHK.TRANS64.TRYWAIT P0, [R0+URZ], R3 ;  /* 0x00000003000075a7 */ /* 0x0022a400080011ff */
[----:B--2---:R-:W-:Y:S05]  /*9b20*/  @!P0 NANOSLEEP.SYNCS 0x989680 ;  /* 0x009896800000895d */ /* 0x004fea0003900000 */
[----:B------:R-:W2:Y:S02]  /*9b30*/  @!P0 SYNCS.PHASECHK.TRANS64 P0, [R0+URZ], R3 ;  /* 0x00000003000085a7 */ /* 0x000ea400080010ff */
[----:B--2---:R-:W-:Y:S05]  /*9b40*/  @!P0 BRA `(.L_x_221) ;  /* 0xfffffffc00f08947 */ /* 0x004fea000383ffff */
[----:B------:R-:W-:Y:S05]  /*9b50*/  BRA `(.L_x_222) ;  /* 0xffffffa400447947 */ /* 0x000fea000383ffff */
.L_x_78:
[----:B------:R-:W-:-:S07]  /*9b60*/  MOV R0, UR4 ;  /* 0x0000000400007c02 */ /* 0x000fce0008000f00 */
.L_x_223:
[----:B-1----:R1:W2:Y:S02]  /*9b70*/  SYNCS.PHASECHK.TRANS64.TRYWAIT P0, [R0+URZ], R3 ;  /* 0x00000003000075a7 */ /* 0x0022a400080011ff */
[----:B--2---:R-:W-:Y:S05]  /*9b80*/  @!P0 NANOSLEEP.SYNCS 0x989680 ;  /* 0x009896800000895d */ /* 0x004fea0003900000 */
[----:B------:R-:W2:Y:S02]  /*9b90*/  @!P0 SYNCS.PHASECHK.TRANS64 P0, [R0+URZ], R3 ;  /* 0x00000003000085a7 */ /* 0x000ea400080010ff */
[----:B--2---:R-:W-:Y:S05]  /*9ba0*/  @!P0 BRA `(.L_x_223) ;  /* 0xfffffffc00f08947 */ /* 0x004fea000383ffff */
[----:B------:R-:W-:Y:S05]  /*9bb0*/  BRA `(.L_x_224) ;  /* 0xffffffa400507947 */ /* 0x000fea000383ffff */
.L_x_79:
[----:B------:R-:W-:-:S07]  /*9bc0*/  MOV R0, UR4 ;  /* 0x0000000400007c02 */ /* 0x000fce0008000f00 */
.L_x_225:
[----:B-1----:R1:W2:Y:S02]  /*9bd0*/  SYNCS.PHASECHK.TRANS64.TRYWAIT P0, [R0+URZ], R3 ;  /* 0x00000003000075a7 */ /* 0x0022a400080011ff */
[----:B--2---:R-:W-:Y:S05]  /*9be0*/  @!P0 NANOSLEEP.SYNCS 0x989680 ;  /* 0x009896800000895d */ /* 0x004fea0003900000 */
[----:B------:R-:W2:Y:S02]  /*9bf0*/  @!P0 SYNCS.PHASECHK.TRANS64 P0, [R0+URZ], R3 ;  /* 0x00000003000085a7 */ /* 0x000ea400080010ff */
[----:B--2---:R-:W-:Y:S05]  /*9c00*/  @!P0 BRA `(.L_x_225) ;  /* 0xfffffffc00f08947 */ /* 0x004fea000383ffff */
[----:B------:R-:W-:Y:S05]  /*9c10*/  BRA `(.L_x_226) ;  /* 0xffffffa4005c7947 */ /* 0x000fea000383ffff */
.L_x_80:
[----:B------:R-:W-:-:S07]  /*9c20*/  MOV R0, UR4 ;  /* 0x0000000400007c02 */ /* 0x000fce0008000f00 */
.L_x_227:
[----:B-1----:R1:W2:Y:S02]  /*9c30*/  SYNCS.PHASECHK.TRANS64.TRYWAIT P0, [R0+URZ], R3 ;  /* 0x00000003000075a7 */ /* 0x0022a400080011ff */
[----:B--2---:R-:W-:Y:S05]  /*9c40*/  @!P0 NANOSLEEP.SYNCS 0x989680 ;  /* 0x009896800000895d */ /* 0x004fea0003900000 */
[----:B------:R-:W2:Y:S02]  /*9c50*/  @!P0 SYNCS.PHASECHK.TRANS64 P0, [R0+URZ], R3 ;  /* 0x00000003000085a7 */ /* 0x000ea400080010ff */
[----:B--2---:R-:W-:Y:S05]  /*9c60*/  @!P0 BRA `(.L_x_227) ;  /* 0xfffffffc00f08947 */ /* 0x004fea000383ffff */
[----:B------:R-:W-:Y:S05]  /*9c70*/  BRA `(.L_x_228) ;  /* 0xffffffa400687947 */ /* 0x000fea000383ffff */
.L_x_81:
[----:B------:R-:W-:-:S07]  /*9c80*/  MOV R0, UR4 ;  /* 0x0000000400007c02 */ /* 0x000fce0008000f00 */
.L_x_229:
[----:B-1----:R1:W2:Y:S02]  /*9c90*/  SYNCS.PHASECHK.TRANS64.TRYWAIT P0, [R0+URZ], R3 ;  /* 0x00000003000075a7 */ /* 0x0022a400080011ff */
[----:B--2---:R-:W-:Y:S05]  /*9ca0*/  @!P0 NANOSLEEP.SYNCS 0x989680 ;  /* 0x009896800000895d */ /* 0x004fea0003900000 */
[----:B------:R-:W2:Y:S02]  /*9cb0*/  @!P0 SYNCS.PHASECHK.TRANS64 P0, [R0+URZ], R3 ;  /* 0x00000003000085a7 */ /* 0x000ea400080010ff */
[----:B--2---:R-:W-:Y:S05]  /*9cc0*/  @!P0 BRA `(.L_x_229) ;  /* 0xfffffffc00f08947 */ /* 0x004fea000383ffff */
[----:B------:R-:W-:Y:S05]  /*9cd0*/  BRA `(.L_x_230) ;  /* 0xffffffa400747947 */ /* 0x000fea000383ffff */
.L_x_82:
[----:B------:R-:W-:-:S07]  /*9ce0*/  MOV R0, UR4 ;  /* 0x0000000400007c02 */ /* 0x000fce0008000f00 */
.L_x_231:
[----:B-1----:R1:W2:Y:S02]  /*9cf0*/  SYNCS.PHASECHK.TRANS64.TRYWAIT P0, [R0+URZ], R3 ;  /* 0x00000003000075a7 */ /* 0x0022a400080011ff */
[----:B--2---:R-:W-:Y:S05]  /*9d00*/  @!P0 NANOSLEEP.SYNCS 0x989680 ;  /* 0x009896800000895d */ /* 0x004fea0003900000 */
[----:B------:R-:W2:Y:S02]  /*9d10*/  @!P0 SYNCS.PHASECHK.TRANS64 P0, [R0+URZ], R3 ;  /* 0x00000003000085a7 */ /* 0x000ea400080010ff */
[----:B--2---:R-:W-:Y:S05]  /*9d20*/  @!P0 BRA `(.L_x_231) ;  /* 0xfffffffc00f08947 */ /* 0x004fea000383ffff */
[----:B------:R-:W-:Y:S05]  /*9d30*/  BRA `(.L_x_232) ;  /* 0xffffffa400807947 */ /* 0x000fea000383ffff */
.L_x_83:
[----:B------:R-:W-:-:S07]  /*9d40*/  MOV R0, UR4 ;  /* 0x0000000400007c02 */ /* 0x000fce0008000f00 */
.L_x_233:
[----:B-1----:R1:W2:Y:S02]  /*9d50*/  SYNCS.PHASECHK.TRANS64.TRYWAIT P0, [R0+URZ], R3 ;  /* 0x00000003000075a7 */ /* 0x0022a400080011ff */
[----:B--2---:R-:W-:Y:S05]  /*9d60*/  @!P0 NANOSLEEP.SYNCS 0x989680 ;  /* 0x009896800000895d */ /* 0x004fea0003900000 */
[----:B------:R-:W2:Y:S02]  /*9d70*/  @!P0 SYNCS.PHASECHK.TRANS64 P0, [R0+URZ], R3 ;  /* 0x00000003000085a7 */ /* 0x000ea400080010ff */
[----:B--2---:R-:W-:Y:S05]  /*9d80*/  @!P0 BRA `(.L_x_233) ;  /* 0xfffffffc00f08947 */ /* 0x004fea000383ffff */
[----:B------:R-:W-:Y:S05]  /*9d90*/  BRA `(.L_x_234) ;  /* 0xffffffa4008c7947 */ /* 0x000fea000383ffff */
.L_x_86:
[----:B--2---:R2:W3:Y:S02]  /*9da0*/  SYNCS.PHASECHK.TRANS64.TRYWAIT P0, [R2+URZ+0x310], R4 ;  /* 0x00031004020075a7 */ /* 0x0044e400080011ff */
[----:B---3--:R-:W-:Y:S05]  /*9db0*/  @!P0 NANOSLEEP.SYNCS 0x989680 ;  /* 0x009896800000895d */ /* 0x008fea0003900000 */
[----:B------:R-:W3:Y:S02]  /*9dc0*/  @!P0 SYNCS.PHASECHK.TRANS64 P0, [R2+URZ+0x310], R4 ;  /* 0x00031004020085a7 */ /* 0x000ee400080010ff */
[----:B---3--:R-:W-:Y:S05]  /*9dd0*/  @!P0 BRA `(.L_x_86) ;  /* 0xfffffffc00f08947 */ /* 0x008fea000383ffff */
[----:B------:R-:W-:Y:S05]  /*9de0*/  BRA `(.L_x_235) ;  /* 0xffffffa400e87947 */ /* 0x000fea000383ffff */
.L_x_87:
[----:B------:R-:W-:-:S07]  /*9df0*/  MOV R2, UR5 ;  /* 0x0000000500027c02 */ /* 0x000fce0008000f00 */
.L_x_236:
[----:B--2---:R2:W3:Y:S02]  /*9e00*/  SYNCS.PHASECHK.TRANS64.TRYWAIT P0, [R2+URZ+0x2c0], R5 ;  /* 0x0002c005020075a7 */ /* 0x0044e400080011ff */
[----:B---3--:R-:W-:Y:S05]  /*9e10*/  @!P0 NANOSLEEP.SYNCS 0x989680 ;  /* 0x009896800000895d */ /* 0x008fea0003900000 */
[----:B------:R-:W3:Y:S02]  /*9e20*/  @!P0 SYNCS.PHASECHK.TRANS64 P0, [R2+URZ+0x2c0], R5 ;  /* 0x0002c005020085a7 */ /* 0x000ee400080010ff */
[----:B---3--:R-:W-:Y:S05]  /*9e30*/  @!P0 BRA `(.L_x_236) ;  /* 0xfffffffc00f08947 */ /* 0x008fea000383ffff */
[----:B------:R-:W-:Y:S05]  /*9e40*/  BRA `(.L_x_237) ;  /* 0xffffffa400f87947 */ /* 0x000fea000383ffff */
.L_x_88:
[----:B--2---:R2:W3:Y:S02]  /*9e50*/  SYNCS.PHASECHK.TRANS64.TRYWAIT P1, [R2+URZ+0x2b0], R4 ;  /* 0x0002b004020075a7 */ /* 0x0044e400080211ff */
[----:B---3--:R-:W-:Y:S05]  /*9e60*/  @!P1 NANOSLEEP.SYNCS 0x989680 ;  /* 0x009896800000995d */ /* 0x008fea0003900000 */
[----:B------:R-:W3:Y:S02]  /*9e70*/  @!P1 SYNCS.PHASECHK.TRANS64 P1, [R2+URZ+0x2b0], R4 ;  /* 0x0002b004020095a7 */ /* 0x000ee400080210ff */
[----:B---3--:R-:W-:Y:S05]  /*9e80*/  @!P1 BRA `(.L_x_88) ;  /* 0xfffffffc00f09947 */ /* 0x008fea000383ffff */
[----:B------:R-:W-:Y:S05]  /*9e90*/  BRA `(.L_x_238) ;  /* 0xffffffa800287947 */ /* 0x000fea000383ffff */
.L_x_91:
[----:B------:R-:W-:-:S07]  /*9ea0*/  MOV R0, UR5 ;  /* 0x0000000500007c02 */ /* 0x000fce0008000f00 */
.L_x_239:
[----:B--2---:R2:W3:Y:S02]  /*9eb0*/  SYNCS.PHASECHK.TRANS64.TRYWAIT P0, [R0+URZ+0x2c0], R2 ;  /* 0x0002c002000075a7 */ /* 0x0044e400080011ff */
[----:B---3--:R-:W-:Y:S05]  /*9ec0*/  @!P0 NANOSLEEP.SYNCS 0x989680 ;  /* 0x009896800000895d */ /* 0x008fea0003900000 */
[----:B------:R-:W3:Y:S02]  /*9ed0*/  @!P0 SYNCS.PHASECHK.TRANS64 P0, [R0+URZ+0x2c0], R2 ;  /* 0x0002c002000085a7 */ /* 0x000ee400080010ff */
[----:B---3--:R-:W-:Y:S05]  /*9ee0*/  @!P0 BRA `(.L_x_239) ;  /* 0xfffffffc00f08947 */ /* 0x008fea000383ffff */
[----:B------:R-:W-:Y:S05]  /*9ef0*/  BRA `(.L_x_90) ;  /* 0xffffffa8007c7947 */ /* 0x000fea000383ffff */
.L_x_100:
[----:B--2---:R-:W-:-:S04]  /*9f00*/  MOV R5, UR4 ;  /* 0x0000000400057c02 */ /* 0x004fc80008000f00 */
[----:B------:R2:W3:Y:S03]  /*9f10*/  SYNCS.PHASECHK.TRANS64.TRYWAIT P0, [R5+URZ+0x8], R6 ;  /* 0x00000806050075a7 */ /* 0x0004e600080011ff */
[----:B---3--:R-:W-:Y:S05]  /*9f20*/  @!P0 NANOSLEEP.SYNCS 0x989680 ;  /* 0x009896800000895d */ /* 0x008fea0003900000 */
[----:B------:R-:W3:Y:S02]  /*9f30*/  @!P0 SYNCS.PHASECHK.TRANS64 P0, [R5+URZ+0x8], R6 ;  /* 0x00000806050085a7 */ /* 0x000ee400080010ff */
[----:B---3--:R-:W-:Y:S05]  /*9f40*/  @!P0 BRA `(.L_x_100) ;  /* 0xfffffffc00ec8947 */ /* 0x008fea000383ffff */
[----:B------:R-:W-:Y:S05]  /*9f50*/  BRA `(.L_x_99) ;  /* 0xffffffac00307947 */ /* 0x000fea000383ffff */
.L_x_102:
[----:B------:R-:W-:Y:S01]  /*9f60*/  BSSY B0, `(.L_x_240) ;  /* 0x0000006000007945 */ /* 0x000fe20003800000 */
[----:B------:R-:W-:-:S07]  /*9f70*/  MOV R15, 0xffffffff ;  /* 0xffffffff000f7802 */ /* 0x000fce0000000f00 */
[----:B-12--5:R-:W-:Y:S05]  /*9f80*/  WARPSYNC.COLLECTIVE R15, `(.L_x_241) ;  /* 0x000000000f0c7348 */ /* 0x026fea0003c00000 */
[----:B------:R-:W-:Y:S02]  /*9f90*/  ELECT P6, UR79, PT ;  /* 0x00000000004f782f */ /* 0x000fe400038c0000 */
[----:B------:R-:W-:Y:S01]  /*9fa0*/  MOV R14, UR79 ;  /* 0x0000004f000e7c02 */ /* 0x000fe20008000f00 */
[----:B-12--5:R-:W-:Y:S10]  /*9fb0*/  ENDCOLLECTIVE ;  /* 0x000000000000791b */ /* 0x026ff40003800000 */
.L_x_241:
[----:B------:R-:W-:Y:S05]  /*9fc0*/  BSYNC B0 ;  /* 0x0000000000007941 */ /* 0x000fea0003800000 */
.L_x_240:
[----:B------:R-:W-:Y:S01]  /*9fd0*/  PLOP3.LUT P0, PT, P6, PT, PT, 0x80, 0x8 ;  /* 0x000000000008781c */ /* 0x000fe2000370f070 */
[----:B------:R-:W-:-:S12]  /*9fe0*/  BRA `(.L_x_242) ;  /* 0xffffffac005c7947 */ /* 0x000fd8000383ffff */
.L_x_104:
[----:B--2---:R-:W-:-:S04]  /*9ff0*/  MOV R0, UR4 ;  /* 0x0000000400007c02 */ /* 0x004fc80008000f00 */
[----:B------:R2:W3:Y:S03]  /*a000*/  SYNCS.PHASECHK.TRANS64.TRYWAIT P0, [R0+URZ+0x8], R4 ;  /* 0x00000804000075a7 */ /* 0x0004e600080011ff */
[----:B---3--:R-:W-:Y:S05]  /*a010*/  @!P0 NANOSLEEP.SYNCS 0x989680 ;  /* 0x009896800000895d */ /* 0x008fea0003900000 */
[----:B------:R-:W3:Y:S02]  /*a020*/  @!P0 SYNCS.PHASECHK.TRANS64 P0, [R0+URZ+0x8], R4 ;  /* 0x00000804000085a7 */ /* 0x000ee400080010ff */
[----:B---3--:R-:W-:Y:S05]  /*a030*/  @!P0 BRA `(.L_x_104) ;  /* 0xfffffffc00ec8947 */ /* 0x008fea000383ffff */
[----:B------:R-:W-:Y:S05]  /*a040*/  BRA `(.L_x_103) ;  /* 0xffffffac00607947 */ /* 0x000fea000383ffff */
.L_x_105:
[----:B--2---:R2:W3:Y:S02]  /*a050*/  SYNCS.PHASECHK.TRANS64.TRYWAIT P0, [R0+URZ+0x2b0], R4 ;  /* 0x0002b004000075a7 */ /* 0x0044e400080011ff */
[----:B---3--:R-:W-:Y:S05]  /*a060*/  @!P0 NANOSLEEP.SYNCS 0x989680 ;  /* 0x009896800000895d */ /* 0x008fea0003900000 */
[----:B------:R-:W3:Y:S02]  /*a070*/  @!P0 SYNCS.PHASECHK.TRANS64 P0, [R0+URZ+0x2b0], R4 ;  /* 0x0002b004000085a7 */ /* 0x000ee400080010ff */
[----:B---3--:R-:W-:Y:S05]  /*a080*/  @!P0 BRA `(.L_x_105) ;  /* 0xfffffffc00f08947 */ /* 0x008fea000383ffff */
[----:B------:R-:W-:Y:S05]  /*a090*/  BRA `(.L_x_243) ;  /* 0xffffffb000347947 */ /* 0x000fea000383ffff */
.L_x_107:
[----:B------:R-:W-:-:S07]  /*a0a0*/  MOV R0, UR9 ;  /* 0x0000000900007c02 */ /* 0x000fce0008000f00 */
.L_x_244:
[----:B--2---:R2:W3:Y:S02]  /*a0b0*/  SYNCS.PHASECHK.TRANS64.TRYWAIT P0, [R0+URZ+0x2f0], R4 ;  /* 0x0002f004000075a7 */ /* 0x0044e400080011ff */
[----:B---3--:R-:W-:Y:S05]  /*a0c0*/  @!P0 NANOSLEEP.SYNCS 0x989680 ;  /* 0x009896800000895d */ /* 0x008fea0003900000 */
[----:B------:R-:W3:Y:S02]  /*a0d0*/  @!P0 SYNCS.PHASECHK.TRANS64 P0, [R0+URZ+0x2f0], R4 ;  /* 0x0002f004000085a7 */ /* 0x000ee400080010ff */
[----:B---3--:R-:W-:Y:S05]  /*a0e0*/  @!P0 BRA `(.L_x_244) ;  /* 0xfffffffc00f08947 */ /* 0x008fea000383ffff */
[----:B------:R-:W-:Y:S05]  /*a0f0*/  BRA `(.L_x_245) ;  /* 0xffffffb0007c7947 */ /* 0x000fea000383ffff */
.L_x_110:
[----:B------:R-:W-:Y:S07]  /*a100*/  MOV R0, UR7 ;  /* 0x0000000700007c02 */ /* 0x000fee0008000f00 */
.L_x_246:
[----:B--2---:R2:W3:Y:S02]  /*a110*/  SYNCS.PHASECHK.TRANS64.TRYWAIT P0, [R0+URZ], R4 ;  /* 0x00000004000075a7 */ /* 0x0044e400080011ff */
[----:B---3--:R-:W-:Y:S05]  /*a120*/  @!P0 NANOSLEEP.SYNCS 0x989680 ;  /* 0x009896800000895d */ /* 0x008fea0003900000 */
[----:B------:R-:W3:Y:S02]  /*a130*/  @!P0 SYNCS.PHASECHK.TRANS64 P0, [R0+URZ], R4 ;  /* 0x00000004000085a7 */ /* 0x000ee400080010ff */
[----:B---3--:R-:W-:Y:S05]  /*a140*/  @!P0 BRA `(.L_x_246) ;  /* 0xfffffffc00f08947 */ /* 0x008fea000383ffff */
[----:B------:R-:W-:Y:S05]  /*a150*/  BRA `(.L_x_109) ;  /* 0xffffffb000947947 */ /* 0x000fea000383ffff */
.L_x_114:
[----:B--2---:R-:W-:-:S07]  /*a160*/  MOV R0, UR7 ;  /* 0x0000000700007c02 */ /* 0x004fce0008000f00 */
.L_x_247:
[----:B--2---:R2:W3:Y:S02]  /*a170*/  SYNCS.PHASECHK.TRANS64.TRYWAIT P0, [R0+URZ], R2 ;  /* 0x00000002000075a7 */ /* 0x0044e400080011ff */
[----:B---3--:R-:W-:Y:S05]  /*a180*/  @!P0 NANOSLEEP.SYNCS 0x989680 ;  /* 0x009896800000895d */ /* 0x008fea0003900000 */
[----:B------:R-:W3:Y:S02]  /*a190*/  @!P0 SYNCS.PHASECHK.TRANS64 P0, [R0+URZ], R2 ;  /* 0x00000002000085a7 */ /* 0x000ee400080010ff */
[----:B---3--:R-:W-:Y:S05]  /*a1a0*/  @!P0 BRA `(.L_x_247) ;  /* 0xfffffffc00f08947 */ /* 0x008fea000383ffff */
[----:B------:R-:W-:Y:S05]  /*a1b0*/  BRA `(.L_x_248) ;  /* 0xffffffb4004c7947 */ /* 0x000fea000383ffff */
.L_x_115:
[----:B------:R-:W-:-:S07]  /*a1c0*/  MOV R0, UR7 ;  /* 0x0000000700007c02 */ /* 0x000fce0008000f00 */
.L_x_249:
[----:B-1----:R1:W2:Y:S02]  /*a1d0*/  SYNCS.PHASECHK.TRANS64.TRYWAIT P0, [R0+URZ], R3 ;  /* 0x00000003000075a7 */ /* 0x0022a400080011ff */
[----:B--2---:R-:W-:Y:S05]  /*a1e0*/  @!P0 NANOSLEEP.SYNCS 0x989680 ;  /* 0x009896800000895d */ /* 0x004fea0003900000 */
[----:B------:R-:W2:Y:S02]  /*a1f0*/  @!P0 SYNCS.PHASECHK.TRANS64 P0, [R0+URZ], R3 ;  /* 0x00000003000085a7 */ /* 0x000ea400080010ff */
[----:B--2---:R-:W-:Y:S05]  /*a200*/  @!P0 BRA `(.L_x_249) ;  /* 0xfffffffc00f08947 */ /* 0x004fea000383ffff */
[----:B------:R-:W-:Y:S05]  /*a210*/  BRA `(.L_x_250) ;  /* 0xffffffb400587947 */ /* 0x000fea000383ffff */
.L_x_116:
[----:B------:R-:W-:-:S07]  /*a220*/  MOV R0, UR7 ;  /* 0x0000000700007c02 */ /* 0x000fce0008000f00 */
.L_x_251:
[----:B-1----:R1:W2:Y:S02]  /*a230*/  SYNCS.PHASECHK.TRANS64.TRYWAIT P0, [R0+URZ], R3 ;  /* 0x00000003000075a7 */ /* 0x0022a400080011ff */
[----:B--2---:R-:W-:Y:S05]  /*a240*/  @!P0 NANOSLEEP.SYNCS 0x989680 ;  /* 0x009896800000895d */ /* 0x004fea0003900000 */
[----:B------:R-:W2:Y:S02]  /*a250*/  @!P0 SYNCS.PHASECHK.TRANS64 P0, [R0+URZ], R3 ;  /* 0x00000003000085a7 */ /* 0x000ea400080010ff */
[----:B--2---:R-:W-:Y:S05]  /*a260*/  @!P0 BRA `(.L_x_251) ;  /* 0xfffffffc00f08947 */ /* 0x004fea000383ffff */
[----:B------:R-:W-:Y:S05]  /*a270*/  BRA `(.L_x_252) ;  /* 0xffffffb400647947 */ /* 0x000fea000383ffff */
.L_x_119:
[----:B------:R-:W-:-:S07]  /*a280*/  MOV R0, UR6 ;  /* 0x0000000600007c02 */ /* 0x000fce0008000f00 */
.L_x_253:
[----:B-1----:R1:W2:Y:S02]  /*a290*/  SYNCS.PHASECHK.TRANS64.TRYWAIT P1, [R0+URZ+0x330], R2 ;  /* 0x00033002000075a7 */ /* 0x0022a400080211ff */
[----:B--2---:R-:W-:Y:S05]  /*a2a0*/  @!P1 NANOSLEEP.SYNCS 0x989680 ;  /* 0x009896800000995d */ /* 0x004fea0003900000 */
[----:B------:R-:W2:Y:S02]  /*a2b0*/  @!P1 SYNCS.PHASECHK.TRANS64 P1, [R0+URZ+0x330], R2 ;  /* 0x00033002000095a7 */ /* 0x000ea400080210ff */
[----:B--2---:R-:W-:Y:S05]  /*a2c0*/  @!P1 BRA `(.L_x_253) ;  /* 0xfffffffc00f09947 */ /* 0x004fea000383ffff */
[----:B------:R-:W-:Y:S05]  /*a2d0*/  BRA `(.L_x_254) ;  /* 0xffffffb400b07947 */ /* 0x000fea000383ffff */
.L_x_124:
[----:B---3--:R3:W4:Y:S02]  /*a2e0*/  SYNCS.PHASECHK.TRANS64.TRYWAIT P0, [R7+URZ+0x2b0], R0 ;  /* 0x0002b000070075a7 */ /* 0x00872400080011ff */
[----:B----4-:R-:W-:Y:S05]  /*a2f0*/  @!P0 NANOSLEEP.SYNCS 0x989680 ;  /* 0x009896800000895d */ /* 0x010fea0003900000 */
[----:B------:R-:W4:Y:S02]  /*a300*/  @!P0 SYNCS.PHASECHK.TRANS64 P0, [R7+URZ+0x2b0], R0 ;  /* 0x0002b000070085a7 */ /* 0x000f2400080010ff */
[----:B----4-:R-:W-:Y:S05]  /*a310*/  @!P0 BRA `(.L_x_124) ;  /* 0xfffffffc00f08947 */ /* 0x010fea000383ffff */
[----:B------:R-:W-:Y:S05]  /*a320*/  BRA `(.L_x_255) ;  /* 0xffffffb800c87947 */ /* 0x000fea000383ffff */
.L_x_127:
[----:B-1----:R-:W-:Y:S07]  /*a330*/  MOV R0, UR19 ;  /* 0x0000001300007c02 */ /* 0x002fee0008000f00 */
.L_x_256:
[----:B-1----:R1:W3:Y:S02]  /*a340*/  SYNCS.PHASECHK.TRANS64.TRYWAIT P2, [R0+URZ+0x2a8], R7 ;  /* 0x0002a807000075a7 */ /* 0x0022e400080411ff */
[----:B---3--:R-:W-:Y:S05]  /*a350*/  @!P2 NANOSLEEP.SYNCS 0x989680 ;  /* 0x009896800000a95d */ /* 0x008fea0003900000 */
[----:B------:R-:W3:Y:S02]  /*a360*/  @!P2 SYNCS.PHASECHK.TRANS64 P2, [R0+URZ+0x2a8], R7 ;  /* 0x0002a8070000a5a7 */ /* 0x000ee400080410ff */
[----:B---3--:R-:W-:Y:S05]  /*a370*/  @!P2 BRA `(.L_x_256) ;  /* 0xfffffffc00f0a947 */ /* 0x008fea000383ffff */
[----:B------:R-:W-:Y:S05]  /*a380*/  BRA `(.L_x_126) ;  /* 0xffffffc000107947 */ /* 0x000fea000383ffff */
.L_x_130:
[----:B-1----:R-:W-:Y:S07]  /*a390*/  MOV R0, UR19 ;  /* 0x0000001300007c02 */ /* 0x002fee0008000f00 */
.L_x_257:
[----:B-1----:R1:W3:Y:S02]  /*a3a0*/  SYNCS.PHASECHK.TRANS64.TRYWAIT P0, [R0+URZ+0x298], R6 ;  /* 0x00029806000075a7 */ /* 0x0022e400080011ff */
[----:B---3--:R-:W-:Y:S05]  /*a3b0*/  @!P0 NANOSLEEP.SYNCS 0x989680 ;  /* 0x009896800000895d */ /* 0x008fea0003900000 */
[----:B------:R-:W3:Y:S02]  /*a3c0*/  @!P0 SYNCS.PHASECHK.TRANS64 P0, [R0+URZ+0x298], R6 ;  /* 0x00029806000085a7 */ /* 0x000ee400080010ff */
[----:B---3--:R-:W-:Y:S05]  /*a3d0*/  @!P0 BRA `(.L_x_257) ;  /* 0xfffffffc00f08947 */ /* 0x008fea000383ffff */
[----:B------:R-:W-:Y:S05]  /*a3e0*/  BRA `(.L_x_258) ;  /* 0xffffffc0005c7947 */ /* 0x000fea000383ffff */
.L_x_133:
[----:B--2---:R2:W4:Y:S02]  /*a3f0*/  SYNCS.PHASECHK.TRANS64.TRYWAIT P0, [R3+URZ+0x2b0], R0 ;  /* 0x0002b000030075a7 */ /* 0x00452400080011ff */
[----:B----4-:R-:W-:Y:S05]  /*a400*/  @!P0 NANOSLEEP.SYNCS 0x989680 ;  /* 0x009896800000895d */ /* 0x010fea0003900000 */
[----:B------:R-:W4:Y:S02]  /*a410*/  @!P0 SYNCS.PHASECHK.TRANS64 P0, [R3+URZ+0x2b0], R0 ;  /* 0x0002b000030085a7 */ /* 0x000f2400080010ff */
[----:B----4-:R-:W-:Y:S05]  /*a420*/  @!P0 BRA `(.L_x_133) ;  /* 0xfffffffc00f08947 */ /* 0x010fea000383ffff */
[----:B------:R-:W-:Y:S05]  /*a430*/  BRA `(.L_x_259) ;  /* 0xffffffc400987947 */ /* 0x000fea000383ffff */
.L_x_144:
[----:B-1----:R-:W-:Y:S04]  /*a440*/  MOV R0, UR57 ;  /* 0x0000003900007c02 */ /* 0x002fe80008000f00 */
[----:B------:R1:W2:Y:S03]  /*a450*/  SYNCS.PHASECHK.TRANS64.TRYWAIT P1, [R0+URZ+0x290], R3 ;  /* 0x00029003000075a7 */ /* 0x0002a600080211ff */
[----:B--2---:R-:W-:Y:S05]  /*a460*/  @!P1 NANOSLEEP.SYNCS 0x989680 ;  /* 0x009896800000995d */ /* 0x004fea0003900000 */
[----:B------:R-:W2:Y:S02]  /*a470*/  @!P1 SYNCS.PHASECHK.TRANS64 P1, [R0+URZ+0x290], R3 ;  /* 0x00029003000095a7 */ /* 0x000ea400080210ff */
[----:B--2---:R-:W-:Y:S05]  /*a480*/  @!P1 BRA `(.L_x_144) ;  /* 0xfffffffc00ec9947 */ /* 0x004fea000383ffff */
[----:B------:R-:W-:Y:S05]  /*a490*/  BRA `(.L_x_143) ;  /* 0xffffffd000c47947 */ /* 0x000fea000383ffff */
.L_x_146:
[----:B------:R1:W1:Y:S02]  /*a4a0*/  SYNCS.PHASECHK.TRANS64.TRYWAIT P1, [R143+URZ+0x2d0], R4 ;  /* 0x0002d0048f0075a7 */ /* 0x00026400080211ff */
[----:B-1----:R-:W-:Y:S05]  /*a4b0*/  @!P1 NANOSLEEP.SYNCS 0x989680 ;  /* 0x009896800000995d */ /* 0x002fea0003900000 */
[----:B------:R-:W1:Y:S02]  /*a4c0*/  @!P1 SYNCS.PHASECHK.TRANS64 P1, [R143+URZ+0x2d0], R4 ;  /* 0x0002d0048f0095a7 */ /* 0x000e6400080210ff */
[----:B-1----:R-:W-:Y:S05]  /*a4d0*/  @!P1 BRA `(.L_x_146) ;  /* 0xfffffffc00f09947 */ /* 0x002fea000383ffff */
[----:B------:R-:W-:Y:S05]  /*a4e0*/  BRA `(.L_x_145) ;  /* 0xffffffd400087947 */ /* 0x000fea000383ffff */
        .weak           $__internal_0_$__cuda_sm10x_tcgen05_guardrail_trap_col_being_dealloced_not_returned_by_alloc
        .type           $__internal_0_$__cuda_sm10x_tcgen05_guardrail_trap_col_being_dealloced_not_returned_by_alloc,@function
        .size           $__internal_0_$__cuda_sm10x_tcgen05_guardrail_trap_col_being_dealloced_not_returned_by_alloc,($__internal_1_$__cuda_sm10x_tcgen05_guardrail_trap_phase_invalid_during_alloc - $__internal_0_$__cuda_sm10x_tcgen05_guardrail_trap_col_being_dealloced_not_returned_by_alloc)
$__internal_0_$__cuda_sm10x_tcgen05_guardrail_trap_col_being_dealloced_not_returned_by_alloc:
[----:B------:R-:W-:Y:S05]  /*a4f0*/  BPT.TRAP 0x1 ;  /* 0x000000040000795c */ /* 0x000fea0000300000 */
[----:B------:R-:W-:-:S04]  /*a500*/  HFMA2 R3, -RZ, RZ, 0, 0 ;  /* 0x00000000ff037431 */ /* 0x000fc800000001ff */
[----:B------:R-:W-:Y:S05]  /*a510*/  RET.REL.NODEC R2 `(_ZN7cutlass13device_kernelINS_4gemm6kernel13GemmUniversalIN4cute5tupleIJiiiiEEENS1_10collective13CollectiveMmaINS1_35MainloopSm100TmaUmmaWarpSpecializedILi41ELi2ELi4ENS5_IJNS4_1CILi4EEENSA_ILi2EEENSA_ILi1EEEEEEEENS5_IJNSA_ILi256EEENSA_ILi64EEENSA_ILi32EEEEEENS_12float_e4m3_tENS5_IJlSD_lEEESK_SL_NS4_8TiledMMAINS4_8MMA_AtomIJNS4_10MMA_TraitsINS4_25SM100_MMA_F8F6F4_2x1SM_SSEJSK_SK_fSG_SH_NS4_17integral_constantINS4_4UMMA5MajorELSS_0EEEST_NSQ_INSR_7ScaleInELSU_0EEESV_EEEEEENS4_6LayoutINS5_IJSD_SD_SD_EEENS5_IJNSA_ILi0EEES10_S10_EEEEENS5_IJNS4_10UnderscoreES13_S13_EEEEENS4_28SM100_TMA_2SM_LOAD_MULTICASTENS4_14ComposedLayoutINS4_7SwizzleILi1ELi4ELi3EEENS4_18smem_ptr_flag_bitsILi8EEENSY_INS5_IJNSA_ILi8EEESI_EEENS5_IJSI_SD_EEEEEEEvNS4_8identityES16_S1G_vS1H_EENS_8epilogue10collective18CollectiveEpilogueINS1J_23Sm100TmaWarpSpecializedILi1ELi1ELi64ELb0ELb0EEEJNS5_IJNSA_ILi128EEESH_SI_EEENS5_IJNSY_IS1O_SD_EENSY_ISH_SD_EEEEESK_SL_SK_SL_NS1J_6fusion15FusionCallbacksIS1N_NS1T_17LinearCombinationISK_fSK_fLNS_15FloatRoundStyleE2EEES1P_S1S_JEEENS4_5SM1004TMEM4LOAD26SM100_TMEM_LOAD_32dp32b64xENS4_13SM90_TMA_LOADENS17_INS18_ILi2ELi4ELi3EEES1B_NSY_INS5_IJS1C_SH_EEENS5_IJSH_SD_EEEEEEENS4_39AutoVectorizingCopyWithAssumedAlignmentILi128EEENS4_14SM90_TMA_STOREES28_S2A_S2A_EEEvvEEEEvNT_6ParamsE) ;  /* 0xffffff5802b87950 */ /* 0x000fea0003c3ffff */
        .weak           $__internal_1_$__cuda_sm10x_tcgen05_guardrail_trap_phase_invalid_during_alloc
        .type           $__internal_1_$__cuda_sm10x_tcgen05_guardrail_trap_phase_invalid_during_alloc,@function
        .size           $__internal_1_$__cuda_sm10x_tcgen05_guardrail_trap_phase_invalid_during_alloc,($__internal_2_$__cuda_sm10x_tcgen05_guardrail_trap_unallocated_columns_being_dealloced - $__internal_1_$__cuda_sm10x_tcgen05_guardrail_trap_phase_invalid_during_alloc)
$__internal_1_$__cuda_sm10x_tcgen05_guardrail_trap_phase_invalid_during_alloc:
[----:B------:R-:W-:Y:S05]  /*a520*/  BPT.TRAP 0x1 ;  /* 0x000000040000795c */ /* 0x000fea0000300000 */
[----:B------:R-:W-:-:S04]  /*a530*/  MOV R5, 0x0 ;  /* 0x0000000000057802 */ /* 0x000fc80000000f00 */
[----:B------:R-:W-:Y:S05]  /*a540*/  RET.REL.NODEC R4 `(_ZN7cutlass13device_kernelINS_4gemm6kernel13GemmUniversalIN4cute5tupleIJiiiiEEENS1_10collective13CollectiveMmaINS1_35MainloopSm100TmaUmmaWarpSpecializedILi41ELi2ELi4ENS5_IJNS4_1CILi4EEENSA_ILi2EEENSA_ILi1EEEEEEEENS5_IJNSA_ILi256EEENSA_ILi64EEENSA_ILi32EEEEEENS_12float_e4m3_tENS5_IJlSD_lEEESK_SL_NS4_8TiledMMAINS4_8MMA_AtomIJNS4_10MMA_TraitsINS4_25SM100_MMA_F8F6F4_2x1SM_SSEJSK_SK_fSG_SH_NS4_17integral_constantINS4_4UMMA5MajorELSS_0EEEST_NSQ_INSR_7ScaleInELSU_0EEESV_EEEEEENS4_6LayoutINS5_IJSD_SD_SD_EEENS5_IJNSA_ILi0EEES10_S10_EEEEENS5_IJNS4_10UnderscoreES13_S13_EEEEENS4_28SM100_TMA_2SM_LOAD_MULTICASTENS4_14ComposedLayoutINS4_7SwizzleILi1ELi4ELi3EEENS4_18smem_ptr_flag_bitsILi8EEENSY_INS5_IJNSA_ILi8EEESI_EEENS5_IJSI_SD_EEEEEEEvNS4_8identityES16_S1G_vS1H_EENS_8epilogue10collective18CollectiveEpilogueINS1J_23Sm100TmaWarpSpecializedILi1ELi1ELi64ELb0ELb0EEEJNS5_IJNSA_ILi128EEESH_SI_EEENS5_IJNSY_IS1O_SD_EENSY_ISH_SD_EEEEESK_SL_SK_SL_NS1J_6fusion15FusionCallbacksIS1N_NS1T_17LinearCombinationISK_fSK_fLNS_15FloatRoundStyleE2EEES1P_S1S_JEEENS4_5SM1004TMEM4LOAD26SM100_TMEM_LOAD_32dp32b64xENS4_13SM90_TMA_LOADENS17_INS18_ILi2ELi4ELi3EEES1B_NSY_INS5_IJS1C_SH_EEENS5_IJSH_SD_EEEEEEENS4_39AutoVectorizingCopyWithAssumedAlignmentILi128EEENS4_14SM90_TMA_STOREES28_S2A_S2A_EEEvvEEEEvNT_6ParamsE) ;  /* 0xffffff5804ac7950 */ /* 0x000fea0003c3ffff */
        .weak           $__internal_2_$__cuda_sm10x_tcgen05_guardrail_trap_unallocated_columns_being_dealloced
        .type           $__internal_2_$__cuda_sm10x_tcgen05_guardrail_trap_unallocated_columns_being_dealloced,@function
        .size           $__internal_2_$__cuda_sm10x_tcgen05_guardrail_trap_unallocated_columns_being_dealloced,(.L_x_261 - $__internal_2_$__cuda_sm10x_tcgen05_guardrail_trap_unallocated_columns_being_dealloced)
$__internal_2_$__cuda_sm10x_tcgen05_guardrail_trap_unallocated_columns_being_dealloced:
[----:B------:R-:W-:Y:S05]  /*a550*/  BPT.TRAP 0x1 ;  /* 0x000000040000795c */ /* 0x000fea0000300000 */
[----:B------:R-:W-:-:S04]  /*a560*/  HFMA2 R3, -RZ, RZ, 0, 0 ;  /* 0x00000000ff037431 */ /* 0x000fc800000001ff */
[----:B------:R-:W-:Y:S05]  /*a570*/  RET.REL.NODEC R2 `(_ZN7cutlass13device_kernelINS_4gemm6kernel13GemmUniversalIN4cute5tupleIJiiiiEEENS1_10collective13CollectiveMmaINS1_35MainloopSm100TmaUmmaWarpSpecializedILi41ELi2ELi4ENS5_IJNS4_1CILi4EEENSA_ILi2EEENSA_ILi1EEEEEEEENS5_IJNSA_ILi256EEENSA_ILi64EEENSA_ILi32EEEEEENS_12float_e4m3_tENS5_IJlSD_lEEESK_SL_NS4_8TiledMMAINS4_8MMA_AtomIJNS4_10MMA_TraitsINS4_25SM100_MMA_F8F6F4_2x1SM_SSEJSK_SK_fSG_SH_NS4_17integral_constantINS4_4UMMA5MajorELSS_0EEEST_NSQ_INSR_7ScaleInELSU_0EEESV_EEEEEENS4_6LayoutINS5_IJSD_SD_SD_EEENS5_IJNSA_ILi0EEES10_S10_EEEEENS5_IJNS4_10UnderscoreES13_S13_EEEEENS4_28SM100_TMA_2SM_LOAD_MULTICASTENS4_14ComposedLayoutINS4_7SwizzleILi1ELi4ELi3EEENS4_18smem_ptr_flag_bitsILi8EEENSY_INS5_IJNSA_ILi8EEESI_EEENS5_IJSI_SD_EEEEEEEvNS4_8identityES16_S1G_vS1H_EENS_8epilogue10collective18CollectiveEpilogueINS1J_23Sm100TmaWarpSpecializedILi1ELi1ELi64ELb0ELb0EEEJNS5_IJNSA_ILi128EEESH_SI_EEENS5_IJNSY_IS1O_SD_EENSY_ISH_SD_EEEEESK_SL_SK_SL_NS1J_6fusion15FusionCallbacksIS1N_NS1T_17LinearCombinationISK_fSK_fLNS_15FloatRoundStyleE2EEES1P_S1S_JEEENS4_5SM1004TMEM4LOAD26SM100_TMEM_LOAD_32dp32b64xENS4_13SM90_TMA_LOADENS17_INS18_ILi2ELi4ELi3EEES1B_NSY_INS5_IJS1C_SH_EEENS5_IJSH_SD_EEEEEEENS4_39AutoVectorizingCopyWithAssumedAlignmentILi128EEENS4_14SM90_TMA_STOREES28_S2A_S2A_EEEvvEEEEvNT_6ParamsE) ;  /* 0xffffff5802a07950 */ /* 0x000fea0003c3ffff */
.L_x_260:
[----:B------:R-:W-:-:S00]  /*a580*/  BRA `(.L_x_260) ;  /* 0xfffffffc00fc7947 */ /* 0x000fc0000383ffff */
[----:B------:R-:W-:-:S00]  /*a590*/  NOP ;  /* 0x0000000000007918 */ /* 0x000fc00000000000 */
        /* <DEDUP_REMOVED lines=14> */
.L_x_261:


//--------------------- .nv.global.init           --------------------------
	.section	.nv.global.init,"aw",@progbits
.nv.global.init:
	.type		$str$27,@object
	.size		$str$27,($str$28 - $str$27)
$str$27:
        /*0000*/ 	.byte	0x28, 0x61, 0x64, 0x64, 0x72, 0x65, 0x73, 0x73, 0x20, 0x26, 0x20, 0x6d, 0x61, 0x73, 0x6b, 0x29
        /*0010*/ 	.byte	0x20, 0x3d, 0x3d, 0x20, 0x30, 0x00
	.type		$str$28,@object
	.size		$str$28,($str$26 - $str$28)
$str$28:
        /*0016*/ 	.byte	0x2f, 0x74, 0x6d, 0x70, 0x2f, 0x63, 0x75, 0x74, 0x6c, 0x61, 0x73, 0x73, 0x5f, 0x73, 0x77, 0x65
        /*0026*/ 	.byte	0x65, 0x70, 0x5f, 0x73, 0x72, 0x63, 0x2f, 0x69, 0x6e, 0x63, 0x6c, 0x75, 0x64, 0x65, 0x2f, 0x63
        /*0036*/ 	.byte	0x75, 0x74, 0x65, 0x2f, 0x70, 0x6f, 0x69, 0x6e, 0x74, 0x65, 0x72, 0x5f, 0x66, 0x6c, 0x61, 0x67
        /*0046*/ 	.byte	0x67, 0x65, 0x64, 0x2e, 0x68, 0x70, 0x70, 0x00
	.type		$str$26,@object
	.size		$str$26,($str$25 - $str$26)
$str$26:
        /*004e*/ 	.byte	0x2f, 0x74, 0x6d, 0x70, 0x2f, 0x63, 0x75, 0x74, 0x6c, 0x61, 0x73, 0x73, 0x5f, 0x73, 0x77, 0x65
        /*005e*/ 	.byte	0x65, 0x70, 0x5f, 0x73, 0x72, 0x63, 0x2f, 0x69, 0x6e, 0x63, 0x6c, 0x75, 0x64, 0x65, 0x2f, 0x63
        /*006e*/ 	.byte	0x75, 0x74, 0x65, 0x2f, 0x61, 0x74, 0x6f, 0x6d, 0x2f, 0x63, 0x6f, 0x70, 0x79, 0x5f, 0x74, 0x72
        /*007e*/ 	.byte	0x61, 0x69, 0x74, 0x73, 0x5f, 0x73, 0x6d, 0x31, 0x30, 0x30, 0x2e, 0x68, 0x70, 0x70, 0x00
	.type		$str$25,@object
	.size		$str$25,(__unnamed_1 - $str$25)
$str$25:
        /*008d*/ 	.byte	0x28, 0x28, 0x75, 0x69, 0x6e, 0x74, 0x33, 0x32, 0x5f, 0x74, 0x28, 0x74, 0x68, 0x72, 0x65, 0x61
        /*009d*/ 	.byte	0x64, 0x49, 0x64, 0x78, 0x2e, 0x78, 0x29, 0x20, 0x2f, 0x20, 0x33, 0x32, 0x29, 0x20, 0x25, 0x20
        /*00ad*/ 	.byte	0x34, 0x29, 0x20, 0x3d, 0x3d, 0x20, 0x28, 0x28, 0x28, 0x74, 0x6d, 0x65, 0x6d, 0x5f, 0x61, 0x64
        /*00bd*/ 	.byte	0x64, 0x72, 0x20, 0x3e, 0x3e, 0x20, 0x31, 0x36, 0x29, 0x20, 0x2f, 0x20, 0x33, 0x32, 0x29, 0x20
        /*00cd*/ 	.byte	0x25, 0x20, 0x34, 0x29, 0x00
	.type		__unnamed_1,@object
	.size		__unnamed_1,(__unnamed_2 - __unnamed_1)
__unnamed_1:
        /*00d2*/ 	.byte	0x61, 0x75, 0x74, 0x6f, 0x20, 0x63, 0x75, 0x74, 0x65, 0x3a, 0x3a, 0x61, 0x73, 0x5f, 0x70, 0x6f
        /* <DEDUP_REMOVED lines=24> */
        /*0262*/ 	.byte	0x43, 0x3c, 0x38, 0x31, 0x39, 0x32, 0x3e, 0x3e, 0x3e, 0x3e, 0x5d, 0x00
	.type		__unnamed_2,@object
	.size		__unnamed_2,(.L_2 - __unnamed_2)
__unnamed_2:
        /* <DEDUP_REMOVED lines=42> */
        /*050e*/ 	.byte	0x3e, 0x3e, 0x3e, 0x3e, 0x5d, 0x00
.L_2:


//--------------------- .nv.shared._ZN7cutlass13device_kernelINS_4gemm6kernel13GemmUniversalIN4cute5tupleIJiiiiEEENS1_10collective13CollectiveMmaINS1_35MainloopSm100TmaUmmaWarpSpecializedILi41ELi2ELi4ENS5_IJNS4_1CILi4EEENSA_ILi2EEENSA_ILi1EEEEEEEENS5_IJNSA_ILi256EEENSA_ILi64EEENSA_ILi32EEEEEENS_12float_e4m3_tENS5_IJlSD_lEEESK_SL_NS4_8TiledMMAINS4_8MMA_AtomIJNS4_10MMA_TraitsINS4_25SM100_MMA_F8F6F4_2x1SM_SSEJSK_SK_fSG_SH_NS4_17integral_constantINS4_4UMMA5MajorELSS_0EEEST_NSQ_INSR_7ScaleInELSU_0EEESV_EEEEEENS4_6LayoutINS5_IJSD_SD_SD_EEENS5_IJNSA_ILi0EEES10_S10_EEEEENS5_IJNS4_10UnderscoreES13_S13_EEEEENS4_28SM100_TMA_2SM_LOAD_MULTICASTENS4_14ComposedLayoutINS4_7SwizzleILi1ELi4ELi3EEENS4_18smem_ptr_flag_bitsILi8EEENSY_INS5_IJNSA_ILi8EEESI_EEENS5_IJSI_SD_EEEEEEEvNS4_8identityES16_S1G_vS1H_EENS_8epilogue10collective18CollectiveEpilogueINS1J_23Sm100TmaWarpSpecializedILi1ELi1ELi64ELb0ELb0EEEJNS5_IJNSA_ILi128EEESH_SI_EEENS5_IJNSY_IS1O_SD_EENSY_ISH_SD_EEEEESK_SL_SK_SL_NS1J_6fusion15FusionCallbacksIS1N_NS1T_17LinearCombinationISK_fSK_fLNS_15FloatRoundStyleE2EEES1P_S1S_JEEENS4_5SM1004TMEM4LOAD26SM100_TMEM_LOAD_32dp32b64xENS4_13SM90_TMA_LOADENS17_INS18_ILi2ELi4ELi3EEES1B_NSY_INS5_IJS1C_SH_EEENS5_IJSH_SD_EEEEEEENS4_39AutoVectorizingCopyWithAssumedAlignmentILi128EEENS4_14SM90_TMA_STOREES28_S2A_S2A_EEEvvEEEEvNT_6ParamsE --------------------------
	.section	.nv.shared._ZN7cutlass13device_kernelINS_4gemm6kernel13GemmUniversalIN4cute5tupleIJiiiiEEENS1_10collective13CollectiveMmaINS1_35MainloopSm100TmaUmmaWarpSpecializedILi41ELi2ELi4ENS5_IJNS4_1CILi4EEENSA_ILi2EEENSA_ILi1EEEEEEEENS5_IJNSA_ILi256EEENSA_ILi64EEENSA_ILi32EEEEEENS_12float_e4m3_tENS5_IJlSD_lEEESK_SL_NS4_8TiledMMAINS4_8MMA_AtomIJNS4_10MMA_TraitsINS4_25SM100_MMA_F8F6F4_2x1SM_SSEJSK_SK_fSG_SH_NS4_17integral_constantINS4_4UMMA5MajorELSS_0EEEST_NSQ_INSR_7ScaleInELSU_0EEESV_EEEEEENS4_6LayoutINS5_IJSD_SD_SD_EEENS5_IJNSA_ILi0EEES10_S10_EEEEENS5_IJNS4_10UnderscoreES13_S13_EEEEENS4_28SM100_TMA_2SM_LOAD_MULTICASTENS4_14ComposedLayoutINS4_7SwizzleILi1ELi4ELi3EEENS4_18smem_ptr_flag_bitsILi8EEENSY_INS5_IJNSA_ILi8EEESI_EEENS5_IJSI_SD_EEEEEEEvNS4_8identityES16_S1G_vS1H_EENS_8epilogue10collective18CollectiveEpilogueINS1J_23Sm100TmaWarpSpecializedILi1ELi1ELi64ELb0ELb0EEEJNS5_IJNSA_ILi128EEESH_SI_EEENS5_IJNSY_IS1O_SD_EENSY_ISH_SD_EEEEESK_SL_SK_SL_NS1J_6fusion15FusionCallbacksIS1N_NS1T_17LinearCombinationISK_fSK_fLNS_15FloatRoundStyleE2EEES1P_S1S_JEEENS4_5SM1004TMEM4LOAD26SM100_TMEM_LOAD_32dp32b64xENS4_13SM90_TMA_LOADENS17_INS18_ILi2ELi4ELi3EEES1B_NSY_INS5_IJS1C_SH_EEENS5_IJSH_SD_EEEEEEENS4_39AutoVectorizingCopyWithAssumedAlignmentILi128EEENS4_14SM90_TMA_STOREES28_S2A_S2A_EEEvvEEEEvNT_6ParamsE,"aw",@nobits
	.sectionflags	@""
	.align	16
	.zero		1024


//--------------------- .nv.shared.reserved.0     --------------------------
	.section	.nv.shared.reserved.0,"aw",@nobits
	.weak		__nv_reservedSMEM_offset_0_alias
	.size		__nv_reservedSMEM_offset_0_alias, 0, 64
	.other		__nv_reservedSMEM_offset_0_alias,@"STO_CUDA_RESERVED_SHARED STV_DEFAULT"
__nv_reservedSMEM_offset_0_alias:
	.zero		0
.nv.shared.reserved.0:
	.zero		64
	.weak		__nv_reservedSMEM_tcgen05_partition
	.type		__nv_reservedSMEM_tcgen05_partition,@object
	.size		__nv_reservedSMEM_tcgen05_partition,(.L_0 - __nv_reservedSMEM_tcgen05_partition)
__nv_reservedSMEM_tcgen05_partition:
	.zero		32
.L_0:


//--------------------- .nv.global                --------------------------
	.section	.nv.global,"aw",@nobits
.nv.global:
	.type		_ZN40_INTERNAL_719be63c_4_k_cu_2ed4fe0c_329844cute1_E,@object
	.size		_ZN40_INTERNAL_719be63c_4_k_cu_2ed4fe0c_329844cute1_E,(_ZN40_INTERNAL_719be63c_4_k_cu_2ed4fe0c_329844cuda3std3__45__cpo6cbeginE - _ZN40_INTERNAL_719be63c_4_k_cu_2ed4fe0c_329844cute1_E)
_ZN40_INTERNAL_719be63c_4_k_cu_2ed4fe0c_329844cute1_E:
	.zero		1
	.type		_ZN40_INTERNAL_719be63c_4_k_cu_2ed4fe0c_329844cuda3std3__45__cpo6cbeginE,@object
	.size		_ZN40_INTERNAL_719be63c_4_k_cu_2ed4fe0c_329844cuda3std3__45__cpo6cbeginE,(_ZN40_INTERNAL_719be63c_4_k_cu_2ed4fe0c_329844cuda3std3__48in_placeE - _ZN40_INTERNAL_719be63c_4_k_cu_2ed4fe0c_329844cuda3std3__45__cpo6cbeginE)
_ZN40_INTERNAL_719be63c_4_k_cu_2ed4fe0c_329844cuda3std3__45__cpo6cbeginE:
	.zero		1
	.type		_ZN40_INTERNAL_719be63c_4_k_cu_2ed4fe0c_329844cuda3std3__48in_placeE,@object
	.size		_ZN40_INTERNAL_719be63c_4_k_cu_2ed4fe0c_329844cuda3std3__48in_placeE,(_ZN40_INTERNAL_719be63c_4_k_cu_2ed4fe0c_329844cuda3std6ranges3__45__cpo9iter_moveE - _ZN40_INTERNAL_719be63c_4_k_cu_2ed4fe0c_329844cuda3std3__48in_placeE)
_ZN40_INTERNAL_719be63c_4_k_cu_2ed4fe0c_329844cuda3std3__48in_placeE:
	.zero		1
	.type		_ZN40_INTERNAL_719be63c_4_k_cu_2ed4fe0c_329844cuda3std6ranges3__45__cpo9iter_moveE,@object
	.size		_ZN40_INTERNAL_719be63c_4_k_cu_2ed4fe0c_329844cuda3std6ranges3__45__cpo9iter_moveE,(_ZN40_INTERNAL_719be63c_4_k_cu_2ed4fe0c_329844cuda3std3__45__cpo5beginE - _ZN40_INTERNAL_719be63c_4_k_cu_2ed4fe0c_329844cuda3std6ranges3__45__cpo9iter_moveE)
_ZN40_INTERNAL_719be63c_4_k_cu_2ed4fe0c_329844cuda3std6ranges3__45__cpo9iter_moveE:
	.zero		1
	.type		_ZN40_INTERNAL_719be63c_4_k_cu_2ed4fe0c_329844cuda3std3__45__cpo5beginE,@object
	.size		_ZN40_INTERNAL_719be63c_4_k_cu_2ed4fe0c_329844cuda3std3__45__cpo5beginE,(_ZN40_INTERNAL_719be63c_4_k_cu_2ed4fe0c_329844cuda3std3__442_GLOBAL__N__719be63c_4_k_cu_2ed4fe0c_329846ignoreE - _ZN40_INTERNAL_719be63c_4_k_cu_2ed4fe0c_329844cuda3std3__45__cpo5beginE)
_ZN40_INTERNAL_719be63c_4_k_cu_2ed4fe0c_329844cuda3std3__45__cpo5beginE:
	.zero		1
	.type		_ZN40_INTERNAL_719be63c_4_k_cu_2ed4fe0c_329844cuda3std3__442_GLOBAL__N__719be63c_4_k_cu_2ed4fe0c_329846ignoreE,@object
	.size		_ZN40_INTERNAL_719be63c_4_k_cu_2ed4fe0c_329844cuda3std3__442_GLOBAL__N__719be63c_4_k_cu_2ed4fe0c_329846ignoreE,(_ZN40_INTERNAL_719be63c_4_k_cu_2ed4fe0c_329844cute7productE - _ZN40_INTERNAL_719be63c_4_k_cu_2ed4fe0c_329844cuda3std3__442_GLOBAL__N__719be63c_4_k_cu_2ed4fe0c_329846ignoreE)
_ZN40_INTERNAL_719be63c_4_k_cu_2ed4fe0c_329844cuda3std3__442_GLOBAL__N__719be63c_4_k_cu_2ed4fe0c_329846ignoreE:
	.zero		1
	.type		_ZN40_INTERNAL_719be63c_4_k_cu_2ed4fe0c_329844cute7productE,@object
	.size		_ZN40_INTERNAL_719be63c_4_k_cu_2ed4fe0c_329844cute7productE,(_ZN40_INTERNAL_719be63c_4_k_cu_2ed4fe0c_329844cuda3std3__45__cpo3endE - _ZN40_INTERNAL_719be63c_4_k_cu_2ed4fe0c_329844cute7productE)
_ZN40_INTERNAL_719be63c_4_k_cu_2ed4fe0c_329844cute7productE:
	.zero		1
	.type		_ZN40_INTERNAL_719be63c_4_k_cu_2ed4fe0c_329844cuda3std3__45__cpo3endE,@object
	.size		_ZN40_INTERNAL_719be63c_4_k_cu_2ed4fe0c_329844cuda3std3__45__cpo3endE,(_ZN40_INTERNAL_719be63c_4_k_cu_2ed4fe0c_329844cuda3std3__419piecewise_constructE - _ZN40_INTERNAL_719be63c_4_k_cu_2ed4fe0c_329844cuda3std3__45__cpo3endE)
_ZN40_INTERNAL_719be63c_4_k_cu_2ed4fe0c_329844cuda3std3__45__cpo3endE:
	.zero		1
	.type		_ZN40_INTERNAL_719be63c_4_k_cu_2ed4fe0c_329844cuda3std3__419piecewise_constructE,@object
	.size		_ZN40_INTERNAL_719be63c_4_k_cu_2ed4fe0c_329844cuda3std3__419piecewise_constructE,(_ZN40_INTERNAL_719be63c_4_k_cu_2ed4fe0c_329844cuda3std3__45__cpo4cendE - _ZN40_INTERNAL_719be63c_4_k_cu_2ed4fe0c_329844cuda3std3__419piecewise_constructE)
_ZN40_INTERNAL_719be63c_4_k_cu_2ed4fe0c_329844cuda3std3__419piecewise_constructE:
	.zero		1
	.type		_ZN40_INTERNAL_719be63c_4_k_cu_2ed4fe0c_329844cuda3std3__45__cpo4cendE,@object
	.size		_ZN40_INTERNAL_719be63c_4_k_cu_2ed4fe0c_329844cuda3std3__45__cpo4cendE,(_ZN40_INTERNAL_719be63c_4_k_cu_2ed4fe0c_329844cuda3std6ranges3__45__cpo4swapE - _ZN40_INTERNAL_719be63c_4_k_cu_2ed4fe0c_329844cuda3std3__45__cpo4cendE)
_ZN40_INTERNAL_719be63c_4_k_cu_2ed4fe0c_329844cuda3std3__45__cpo4cendE:
	.zero		1
	.type		_ZN40_INTERNAL_719be63c_4_k_cu_2ed4fe0c_329844cuda3std6ranges3__45__cpo4swapE,@object
	.size		_ZN40_INTERNAL_719be63c_4_k_cu_2ed4fe0c_329844cuda3std6ranges3__45__cpo4swapE,(.L_10 - _ZN40_INTERNAL_719be63c_4_k_cu_2ed4fe0c_329844cuda3std6ranges3__45__cpo4swapE)
_ZN40_INTERNAL_719be63c_4_k_cu_2ed4fe0c_329844cuda3std6ranges3__45__cpo4swapE:
	.zero		1
.L_10:


//--------------------- .nv.constant0._ZN7cutlass13device_kernelINS_4gemm6kernel13GemmUniversalIN4cute5tupleIJiiiiEEENS1_10collective13CollectiveMmaINS1_35MainloopSm100TmaUmmaWarpSpecializedILi41ELi2ELi4ENS5_IJNS4_1CILi4EEENSA_ILi2EEENSA_ILi1EEEEEEEENS5_IJNSA_ILi256EEENSA_ILi64EEENSA_ILi32EEEEEENS_12float_e4m3_tENS5_IJlSD_lEEESK_SL_NS4_8TiledMMAINS4_8MMA_AtomIJNS4_10MMA_TraitsINS4_25SM100_MMA_F8F6F4_2x1SM_SSEJSK_SK_fSG_SH_NS4_17integral_constantINS4_4UMMA5MajorELSS_0EEEST_NSQ_INSR_7ScaleInELSU_0EEESV_EEEEEENS4_6LayoutINS5_IJSD_SD_SD_EEENS5_IJNSA_ILi0EEES10_S10_EEEEENS5_IJNS4_10UnderscoreES13_S13_EEEEENS4_28SM100_TMA_2SM_LOAD_MULTICASTENS4_14ComposedLayoutINS4_7SwizzleILi1ELi4ELi3EEENS4_18smem_ptr_flag_bitsILi8EEENSY_INS5_IJNSA_ILi8EEESI_EEENS5_IJSI_SD_EEEEEEEvNS4_8identityES16_S1G_vS1H_EENS_8epilogue10collective18CollectiveEpilogueINS1J_23Sm100TmaWarpSpecializedILi1ELi1ELi64ELb0ELb0EEEJNS5_IJNSA_ILi128EEESH_SI_EEENS5_IJNSY_IS1O_SD_EENSY_ISH_SD_EEEEESK_SL_SK_SL_NS1J_6fusion15FusionCallbacksIS1N_NS1T_17LinearCombinationISK_fSK_fLNS_15FloatRoundStyleE2EEES1P_S1S_JEEENS4_5SM1004TMEM4LOAD26SM100_TMEM_LOAD_32dp32b64xENS4_13SM90_TMA_LOADENS17_INS18_ILi2ELi4ELi3EEES1B_NSY_INS5_IJS1C_SH_EEENS5_IJSH_SD_EEEEEEENS4_39AutoVectorizingCopyWithAssumedAlignmentILi128EEENS4_14SM90_TMA_STOREES28_S2A_S2A_EEEvvEEEEvNT_6ParamsE --------------------------
	.section	.nv.constant0._ZN7cutlass13device_kernelINS_4gemm6kernel13GemmUniversalIN4cute5tupleIJiiiiEEENS1_10collective13CollectiveMmaINS1_35MainloopSm100TmaUmmaWarpSpecializedILi41ELi2ELi4ENS5_IJNS4_1CILi4EEENSA_ILi2EEENSA_ILi1EEEEEEEENS5_IJNSA_ILi256EEENSA_ILi64EEENSA_ILi32EEEEEENS_12float_e4m3_tENS5_IJlSD_lEEESK_SL_NS4_8TiledMMAINS4_8MMA_AtomIJNS4_10MMA_TraitsINS4_25SM100_MMA_F8F6F4_2x1SM_SSEJSK_SK_fSG_SH_NS4_17integral_constantINS4_4UMMA5MajorELSS_0EEEST_NSQ_INSR_7ScaleInELSU_0EEESV_EEEEEENS4_6LayoutINS5_IJSD_SD_SD_EEENS5_IJNSA_ILi0EEES10_S10_EEEEENS5_IJNS4_10UnderscoreES13_S13_EEEEENS4_28SM100_TMA_2SM_LOAD_MULTICASTENS4_14ComposedLayoutINS4_7SwizzleILi1ELi4ELi3EEENS4_18smem_ptr_flag_bitsILi8EEENSY_INS5_IJNSA_ILi8EEESI_EEENS5_IJSI_SD_EEEEEEEvNS4_8identityES16_S1G_vS1H_EENS_8epilogue10collective18CollectiveEpilogueINS1J_23Sm100TmaWarpSpecializedILi1ELi1ELi64ELb0ELb0EEEJNS5_IJNSA_ILi128EEESH_SI_EEENS5_IJNSY_IS1O_SD_EENSY_ISH_SD_EEEEESK_SL_SK_SL_NS1J_6fusion15FusionCallbacksIS1N_NS1T_17LinearCombinationISK_fSK_fLNS_15FloatRoundStyleE2EEES1P_S1S_JEEENS4_5SM1004TMEM4LOAD26SM100_TMEM_LOAD_32dp32b64xENS4_13SM90_TMA_LOADENS17_INS18_ILi2ELi4ELi3EEES1B_NSY_INS5_IJS1C_SH_EEENS5_IJSH_SD_EEEEEEENS4_39AutoVectorizingCopyWithAssumedAlignmentILi128EEENS4_14SM90_TMA_STOREES28_S2A_S2A_EEEvvEEEEvNT_6ParamsE,"a",@progbits
	.sectionflags	@""
	.align	4
.nv.constant0._ZN7cutlass13device_kernelINS_4gemm6kernel13GemmUniversalIN4cute5tupleIJiiiiEEENS1_10collective13CollectiveMmaINS1_35MainloopSm100TmaUmmaWarpSpecializedILi41ELi2ELi4ENS5_IJNS4_1CILi4EEENSA_ILi2EEENSA_ILi1EEEEEEEENS5_IJNSA_ILi256EEENSA_ILi64EEENSA_ILi32EEEEEENS_12float_e4m3_tENS5_IJlSD_lEEESK_SL_NS4_8TiledMMAINS4_8MMA_AtomIJNS4_10MMA_TraitsINS4_25SM100_MMA_F8F6F4_2x1SM_SSEJSK_SK_fSG_SH_NS4_17integral_constantINS4_4UMMA5MajorELSS_0EEEST_NSQ_INSR_7ScaleInELSU_0EEESV_EEEEEENS4_6LayoutINS5_IJSD_SD_SD_EEENS5_IJNSA_ILi0EEES10_S10_EEEEENS5_IJNS4_10UnderscoreES13_S13_EEEEENS4_28SM100_TMA_2SM_LOAD_MULTICASTENS4_14ComposedLayoutINS4_7SwizzleILi1ELi4ELi3EEENS4_18smem_ptr_flag_bitsILi8EEENSY_INS5_IJNSA_ILi8EEESI_EEENS5_IJSI_SD_EEEEEEEvNS4_8identityES16_S1G_vS1H_EENS_8epilogue10collective18CollectiveEpilogueINS1J_23Sm100TmaWarpSpecializedILi1ELi1ELi64ELb0ELb0EEEJNS5_IJNSA_ILi128EEESH_SI_EEENS5_IJNSY_IS1O_SD_EENSY_ISH_SD_EEEEESK_SL_SK_SL_NS1J_6fusion15FusionCallbacksIS1N_NS1T_17LinearCombinationISK_fSK_fLNS_15FloatRoundStyleE2EEES1P_S1S_JEEENS4_5SM1004TMEM4LOAD26SM100_TMEM_LOAD_32dp32b64xENS4_13SM90_TMA_LOADENS17_INS18_ILi2ELi4ELi3EEES1B_NSY_INS5_IJS1C_SH_EEENS5_IJSH_SD_EEEEEEENS4_39AutoVectorizingCopyWithAssumedAlignmentILi128EEENS4_14SM90_TMA_STOREES28_S2A_S2A_EEEvvEEEEvNT_6ParamsE:
	.zero		2944


//--------------------- SYMBOLS --------------------------

	.type		.nv.reservedSmem.offset0,@object
	.size		.nv.reservedSmem.offset0,0x4
	.type		.nv.reservedSmem.cap,@object
	.size		.nv.reservedSmem.cap,0x4
	.type		__assertfail,@function
